//
// Generated by NVIDIA NVVM Compiler
//
// Compiler Build ID: CL-36424714
// Cuda compilation tools, release 13.0, V13.0.88
// Based on NVVM 20.0.0
//

.version 9.0
.target sm_100
.address_size 64

	// .globl	_Z11MatMulNaivePfS_S_iii
.extern .shared .align 16 .b8 x[];

.visible .entry _Z11MatMulNaivePfS_S_iii(
	.param .u64 .ptr .align 1 _Z11MatMulNaivePfS_S_iii_param_0,
	.param .u64 .ptr .align 1 _Z11MatMulNaivePfS_S_iii_param_1,
	.param .u64 .ptr .align 1 _Z11MatMulNaivePfS_S_iii_param_2,
	.param .u32 _Z11MatMulNaivePfS_S_iii_param_3,
	.param .u32 _Z11MatMulNaivePfS_S_iii_param_4,
	.param .u32 _Z11MatMulNaivePfS_S_iii_param_5
)
{
	.reg .pred 	%p<10>;
	.reg .b32 	%r<34>;
	.reg .b32 	%f<68>;
	.reg .b64 	%rd<53>;

	ld.param.u64 	%rd7, [_Z11MatMulNaivePfS_S_iii_param_0];
	ld.param.u64 	%rd8, [_Z11MatMulNaivePfS_S_iii_param_1];
	ld.param.u64 	%rd6, [_Z11MatMulNaivePfS_S_iii_param_2];
	ld.param.u32 	%r18, [_Z11MatMulNaivePfS_S_iii_param_4];
	ld.param.u32 	%r19, [_Z11MatMulNaivePfS_S_iii_param_5];
	cvta.to.global.u64 	%rd1, %rd8;
	cvta.to.global.u64 	%rd2, %rd7;
	mov.u32 	%r1, %ctaid.x;
	mov.u32 	%r2, %tid.x;
	setp.lt.s32 	%p1, %r18, 1;
	mov.f32 	%f67, 0f00000000;
	@%p1 bra 	$L__BB0_12;
	mul.lo.s32 	%r3, %r18, %r1;
	and.b32  	%r4, %r18, 7;
	setp.lt.u32 	%p2, %r18, 8;
	mov.b32 	%r32, 0;
	mov.f32 	%f67, 0f00000000;
	@%p2 bra 	$L__BB0_4;
	and.b32  	%r32, %r18, 2147483640;
	neg.s32 	%r30, %r32;
	shl.b32 	%r7, %r19, 3;
	mul.wide.u32 	%rd9, %r3, 4;
	add.s64 	%rd10, %rd9, %rd2;
	add.s64 	%rd52, %rd10, 16;
	mov.f32 	%f67, 0f00000000;
	mul.wide.s32 	%rd13, %r19, 4;
	mov.u32 	%r29, %r2;
$L__BB0_3:
	.pragma "nounroll";
	ld.global.f32 	%f17, [%rd52+-16];
	mul.wide.s32 	%rd11, %r29, 4;
	add.s64 	%rd12, %rd1, %rd11;
	ld.global.f32 	%f18, [%rd12];
	fma.rn.f32 	%f19, %f17, %f18, %f67;
	ld.global.f32 	%f20, [%rd52+-12];
	add.s64 	%rd14, %rd12, %rd13;
	ld.global.f32 	%f21, [%rd14];
	fma.rn.f32 	%f22, %f20, %f21, %f19;
	ld.global.f32 	%f23, [%rd52+-8];
	add.s64 	%rd15, %rd14, %rd13;
	ld.global.f32 	%f24, [%rd15];
	fma.rn.f32 	%f25, %f23, %f24, %f22;
	ld.global.f32 	%f26, [%rd52+-4];
	add.s64 	%rd16, %rd15, %rd13;
	ld.global.f32 	%f27, [%rd16];
	fma.rn.f32 	%f28, %f26, %f27, %f25;
	ld.global.f32 	%f29, [%rd52];
	add.s64 	%rd17, %rd16, %rd13;
	ld.global.f32 	%f30, [%rd17];
	fma.rn.f32 	%f31, %f29, %f30, %f28;
	ld.global.f32 	%f32, [%rd52+4];
	add.s64 	%rd18, %rd17, %rd13;
	ld.global.f32 	%f33, [%rd18];
	fma.rn.f32 	%f34, %f32, %f33, %f31;
	ld.global.f32 	%f35, [%rd52+8];
	add.s64 	%rd19, %rd18, %rd13;
	ld.global.f32 	%f36, [%rd19];
	fma.rn.f32 	%f37, %f35, %f36, %f34;
	ld.global.f32 	%f38, [%rd52+12];
	add.s64 	%rd20, %rd19, %rd13;
	ld.global.f32 	%f39, [%rd20];
	fma.rn.f32 	%f67, %f38, %f39, %f37;
	add.s32 	%r30, %r30, 8;
	add.s32 	%r29, %r29, %r7;
	add.s64 	%rd52, %rd52, 32;
	setp.ne.s32 	%p3, %r30, 0;
	@%p3 bra 	$L__BB0_3;
$L__BB0_4:
	setp.eq.s32 	%p4, %r4, 0;
	@%p4 bra 	$L__BB0_12;
	and.b32  	%r13, %r18, 3;
	setp.lt.u32 	%p5, %r4, 4;
	@%p5 bra 	$L__BB0_7;
	add.s32 	%r21, %r32, %r3;
	mul.wide.u32 	%rd21, %r21, 4;
	add.s64 	%rd22, %rd2, %rd21;
	ld.global.f32 	%f41, [%rd22];
	mad.lo.s32 	%r22, %r32, %r19, %r2;
	mul.wide.s32 	%rd23, %r22, 4;
	add.s64 	%rd24, %rd1, %rd23;
	ld.global.f32 	%f42, [%rd24];
	fma.rn.f32 	%f43, %f41, %f42, %f67;
	cvt.u64.u32 	%rd25, %r3;
	cvt.u64.u32 	%rd26, %r32;
	add.s64 	%rd27, %rd26, %rd25;
	shl.b64 	%rd28, %rd27, 2;
	add.s64 	%rd29, %rd2, %rd28;
	ld.global.f32 	%f44, [%rd29+4];
	mul.wide.s32 	%rd30, %r19, 4;
	add.s64 	%rd31, %rd24, %rd30;
	ld.global.f32 	%f45, [%rd31];
	fma.rn.f32 	%f46, %f44, %f45, %f43;
	ld.global.f32 	%f47, [%rd29+8];
	add.s64 	%rd32, %rd31, %rd30;
	ld.global.f32 	%f48, [%rd32];
	fma.rn.f32 	%f49, %f47, %f48, %f46;
	ld.global.f32 	%f50, [%rd29+12];
	add.s64 	%rd33, %rd32, %rd30;
	ld.global.f32 	%f51, [%rd33];
	fma.rn.f32 	%f67, %f50, %f51, %f49;
	add.s32 	%r32, %r32, 4;
$L__BB0_7:
	setp.eq.s32 	%p6, %r13, 0;
	@%p6 bra 	$L__BB0_12;
	setp.eq.s32 	%p7, %r13, 1;
	@%p7 bra 	$L__BB0_10;
	add.s32 	%r23, %r32, %r3;
	mul.wide.u32 	%rd34, %r23, 4;
	add.s64 	%rd35, %rd2, %rd34;
	ld.global.f32 	%f53, [%rd35];
	mad.lo.s32 	%r24, %r32, %r19, %r2;
	mul.wide.s32 	%rd36, %r24, 4;
	add.s64 	%rd37, %rd1, %rd36;
	ld.global.f32 	%f54, [%rd37];
	fma.rn.f32 	%f55, %f53, %f54, %f67;
	cvt.u64.u32 	%rd38, %r3;
	cvt.u64.u32 	%rd39, %r32;
	add.s64 	%rd40, %rd39, %rd38;
	shl.b64 	%rd41, %rd40, 2;
	add.s64 	%rd42, %rd2, %rd41;
	ld.global.f32 	%f56, [%rd42+4];
	mul.wide.s32 	%rd43, %r19, 4;
	add.s64 	%rd44, %rd37, %rd43;
	ld.global.f32 	%f57, [%rd44];
	fma.rn.f32 	%f67, %f56, %f57, %f55;
	add.s32 	%r32, %r32, 2;
$L__BB0_10:
	and.b32  	%r25, %r18, 1;
	setp.eq.b32 	%p8, %r25, 1;
	not.pred 	%p9, %p8;
	@%p9 bra 	$L__BB0_12;
	add.s32 	%r26, %r32, %r3;
	mul.wide.u32 	%rd45, %r26, 4;
	add.s64 	%rd46, %rd2, %rd45;
	ld.global.f32 	%f58, [%rd46];
	mad.lo.s32 	%r27, %r32, %r19, %r2;
	mul.wide.s32 	%rd47, %r27, 4;
	add.s64 	%rd48, %rd1, %rd47;
	ld.global.f32 	%f59, [%rd48];
	fma.rn.f32 	%f67, %f58, %f59, %f67;
$L__BB0_12:
	cvta.to.global.u64 	%rd49, %rd6;
	mad.lo.s32 	%r28, %r19, %r1, %r2;
	mul.wide.s32 	%rd50, %r28, 4;
	add.s64 	%rd51, %rd49, %rd50;
	st.global.f32 	[%rd51], %f67;
	ret;

}
	// .globl	_Z12MatMulConv2DPfS_S_iiiiiii
.visible .entry _Z12MatMulConv2DPfS_S_iiiiiii(
	.param .u64 .ptr .align 1 _Z12MatMulConv2DPfS_S_iiiiiii_param_0,
	.param .u64 .ptr .align 1 _Z12MatMulConv2DPfS_S_iiiiiii_param_1,
	.param .u64 .ptr .align 1 _Z12MatMulConv2DPfS_S_iiiiiii_param_2,
	.param .u32 _Z12MatMulConv2DPfS_S_iiiiiii_param_3,
	.param .u32 _Z12MatMulConv2DPfS_S_iiiiiii_param_4,
	.param .u32 _Z12MatMulConv2DPfS_S_iiiiiii_param_5,
	.param .u32 _Z12MatMulConv2DPfS_S_iiiiiii_param_6,
	.param .u32 _Z12MatMulConv2DPfS_S_iiiiiii_param_7,
	.param .u32 _Z12MatMulConv2DPfS_S_iiiiiii_param_8,
	.param .u32 _Z12MatMulConv2DPfS_S_iiiiiii_param_9
)
{
	.reg .pred 	%p<57>;
	.reg .b32 	%r<356>;
	.reg .b32 	%f<89>;
	.reg .b64 	%rd<38>;

	ld.param.u64 	%rd4, [_Z12MatMulConv2DPfS_S_iiiiiii_param_0];
	ld.param.u64 	%rd5, [_Z12MatMulConv2DPfS_S_iiiiiii_param_1];
	ld.param.u32 	%r95, [_Z12MatMulConv2DPfS_S_iiiiiii_param_4];
	ld.param.u32 	%r96, [_Z12MatMulConv2DPfS_S_iiiiiii_param_5];
	ld.param.u32 	%r97, [_Z12MatMulConv2DPfS_S_iiiiiii_param_6];
	ld.param.u32 	%r98, [_Z12MatMulConv2DPfS_S_iiiiiii_param_7];
	ld.param.u32 	%r99, [_Z12MatMulConv2DPfS_S_iiiiiii_param_8];
	ld.param.u32 	%r100, [_Z12MatMulConv2DPfS_S_iiiiiii_param_9];
	cvta.to.global.u64 	%rd1, %rd5;
	cvta.to.global.u64 	%rd2, %rd4;
	mov.u32 	%r1, %ntid.x;
	add.s32 	%r101, %r98, %r1;
	mul.lo.s32 	%r2, %r101, %r97;
	mov.u32 	%r102, %ctaid.x;
	mov.u32 	%r103, %ctaid.y;
	mov.u32 	%r3, %ntid.y;
	mov.u32 	%r4, %tid.x;
	mad.lo.s32 	%r5, %r102, %r1, %r4;
	mov.u32 	%r6, %tid.y;
	mad.lo.s32 	%r7, %r103, %r3, %r6;
	setp.lt.s32 	%p5, %r96, 1;
	mov.f32 	%f86, 0f00000000;
	@%p5 bra 	$L__BB1_94;
	setp.lt.s32 	%p6, %r100, 0;
	setp.lt.s32 	%p7, %r99, 1;
	add.s32 	%r8, %r97, %r6;
	and.b32  	%r9, %r97, 7;
	or.pred  	%p1, %p6, %p7;
	and.b32  	%r10, %r99, 3;
	and.b32  	%r11, %r99, 2147483644;
	and.b32  	%r12, %r100, 2147483644;
	min.s32 	%r105, %r98, %r97;
	setp.lt.s32 	%p2, %r105, 1;
	and.b32  	%r13, %r97, 2147483640;
	shl.b32 	%r14, %r3, 2;
	shl.b32 	%r106, %r6, 2;
	add.s32 	%r107, %r14, %r106;
	mov.u32 	%r108, x;
	add.s32 	%r15, %r108, %r107;
	shl.b32 	%r16, %r3, 4;
	shl.b32 	%r109, %r3, 3;
	add.s32 	%r110, %r109, %r106;
	add.s32 	%r17, %r108, %r110;
	mad.lo.s32 	%r111, %r3, 12, %r106;
	add.s32 	%r18, %r108, %r111;
	add.s32 	%r19, %r108, %r106;
	mov.b32 	%r331, 0;
	mov.f32 	%f86, 0f00000000;
$L__BB1_2:
	@%p1 bra 	$L__BB1_40;
	mov.b32 	%r332, 0;
$L__BB1_4:
	setp.eq.s32 	%p8, %r332, %r100;
	mov.u32 	%r333, %r98;
	mov.u32 	%r334, %r5;
	@%p8 bra 	$L__BB1_6;
	mul.lo.s32 	%r333, %r332, %r1;
	sub.s32 	%r113, %r5, %r98;
	add.s32 	%r334, %r333, %r113;
	mov.u32 	%r114, %ctaid.x;
	mul.lo.s32 	%r115, %r114, %r1;
	setp.ge.s32 	%p9, %r334, %r115;
	@%p9 bra 	$L__BB1_39;
$L__BB1_6:
	ld.param.u32 	%r329, [_Z12MatMulConv2DPfS_S_iiiiiii_param_3];
	setp.lt.u32 	%p10, %r99, 4;
	add.s32 	%r26, %r333, %r4;
	setp.lt.s32 	%p11, %r334, 0;
	setp.ge.s32 	%p12, %r334, %r329;
	or.pred  	%p3, %p11, %p12;
	mad.lo.s32 	%r117, %r334, %r96, %r331;
	mul.lo.s32 	%r27, %r117, %r97;
	mul.lo.s32 	%r28, %r26, %r97;
	mov.b32 	%r345, 0;
	@%p10 bra 	$L__BB1_25;
	and.b32  	%r118, %r99, 2147483644;
	neg.s32 	%r344, %r118;
	add.s32 	%r343, %r6, %r3;
	add.s32 	%r342, %r343, %r27;
	mul.lo.s32 	%r119, %r97, %r26;
	shl.b32 	%r341, %r119, 2;
	shl.b32 	%r120, %r3, 1;
	add.s32 	%r340, %r6, %r120;
	add.s32 	%r339, %r340, %r27;
	mad.lo.s32 	%r338, %r3, 3, %r6;
	add.s32 	%r337, %r338, %r27;
	add.s32 	%r336, %r6, %r27;
	mov.u32 	%r335, %r6;
$L__BB1_8:
	setp.ge.s32 	%p13, %r335, %r97;
	@%p13 bra 	$L__BB1_12;
	@%p3 bra 	$L__BB1_11;
	mul.wide.s32 	%rd6, %r336, 4;
	add.s64 	%rd7, %rd2, %rd6;
	ld.global.f32 	%f19, [%rd7];
	add.s32 	%r121, %r19, %r341;
	st.shared.f32 	[%r121], %f19;
	bra.uni 	$L__BB1_12;
$L__BB1_11:
	add.s32 	%r122, %r19, %r341;
	mov.b32 	%r123, 0;
	st.shared.u32 	[%r122], %r123;
$L__BB1_12:
	setp.ge.s32 	%p14, %r343, %r97;
	@%p14 bra 	$L__BB1_16;
	@%p3 bra 	$L__BB1_15;
	mul.wide.s32 	%rd8, %r342, 4;
	add.s64 	%rd9, %rd2, %rd8;
	ld.global.f32 	%f20, [%rd9];
	add.s32 	%r124, %r15, %r341;
	st.shared.f32 	[%r124], %f20;
	bra.uni 	$L__BB1_16;
$L__BB1_15:
	add.s32 	%r125, %r15, %r341;
	mov.b32 	%r126, 0;
	st.shared.u32 	[%r125], %r126;
$L__BB1_16:
	setp.ge.s32 	%p15, %r340, %r97;
	@%p15 bra 	$L__BB1_20;
	@%p3 bra 	$L__BB1_19;
	mul.wide.s32 	%rd10, %r339, 4;
	add.s64 	%rd11, %rd2, %rd10;
	ld.global.f32 	%f21, [%rd11];
	add.s32 	%r127, %r17, %r341;
	st.shared.f32 	[%r127], %f21;
	bra.uni 	$L__BB1_20;
$L__BB1_19:
	add.s32 	%r128, %r17, %r341;
	mov.b32 	%r129, 0;
	st.shared.u32 	[%r128], %r129;
$L__BB1_20:
	setp.ge.s32 	%p16, %r338, %r97;
	@%p16 bra 	$L__BB1_24;
	@%p3 bra 	$L__BB1_23;
	mul.wide.s32 	%rd12, %r337, 4;
	add.s64 	%rd13, %rd2, %rd12;
	ld.global.f32 	%f22, [%rd13];
	add.s32 	%r130, %r18, %r341;
	st.shared.f32 	[%r130], %f22;
	bra.uni 	$L__BB1_24;
$L__BB1_23:
	add.s32 	%r131, %r18, %r341;
	mov.b32 	%r132, 0;
	st.shared.u32 	[%r131], %r132;
$L__BB1_24:
	add.s32 	%r344, %r344, 4;
	add.s32 	%r343, %r343, %r14;
	add.s32 	%r342, %r342, %r14;
	add.s32 	%r341, %r341, %r16;
	add.s32 	%r340, %r340, %r14;
	add.s32 	%r339, %r339, %r14;
	add.s32 	%r338, %r338, %r14;
	add.s32 	%r337, %r337, %r14;
	add.s32 	%r336, %r336, %r14;
	add.s32 	%r335, %r335, %r14;
	setp.eq.s32 	%p17, %r344, 0;
	mov.u32 	%r345, %r11;
	@%p17 bra 	$L__BB1_25;
	bra.uni 	$L__BB1_8;
$L__BB1_25:
	setp.eq.s32 	%p18, %r10, 0;
	@%p18 bra 	$L__BB1_39;
	mad.lo.s32 	%r60, %r345, %r3, %r6;
	setp.ge.s32 	%p19, %r60, %r97;
	@%p19 bra 	$L__BB1_30;
	@%p3 bra 	$L__BB1_29;
	add.s32 	%r133, %r60, %r27;
	mul.wide.s32 	%rd14, %r133, 4;
	add.s64 	%rd15, %rd2, %rd14;
	ld.global.f32 	%f23, [%rd15];
	add.s32 	%r134, %r60, %r28;
	shl.b32 	%r135, %r134, 2;
	mov.u32 	%r136, x;
	add.s32 	%r137, %r136, %r135;
	st.shared.f32 	[%r137], %f23;
	bra.uni 	$L__BB1_30;
$L__BB1_29:
	add.s32 	%r138, %r60, %r28;
	shl.b32 	%r139, %r138, 2;
	mov.u32 	%r140, x;
	add.s32 	%r141, %r140, %r139;
	mov.b32 	%r142, 0;
	st.shared.u32 	[%r141], %r142;
$L__BB1_30:
	setp.eq.s32 	%p20, %r10, 1;
	@%p20 bra 	$L__BB1_39;
	add.s32 	%r61, %r60, %r3;
	setp.ge.s32 	%p21, %r61, %r97;
	@%p21 bra 	$L__BB1_35;
	@%p3 bra 	$L__BB1_34;
	add.s32 	%r143, %r61, %r27;
	mul.wide.s32 	%rd16, %r143, 4;
	add.s64 	%rd17, %rd2, %rd16;
	ld.global.f32 	%f24, [%rd17];
	add.s32 	%r144, %r61, %r28;
	shl.b32 	%r145, %r144, 2;
	mov.u32 	%r146, x;
	add.s32 	%r147, %r146, %r145;
	st.shared.f32 	[%r147], %f24;
	bra.uni 	$L__BB1_35;
$L__BB1_34:
	add.s32 	%r148, %r61, %r28;
	shl.b32 	%r149, %r148, 2;
	mov.u32 	%r150, x;
	add.s32 	%r151, %r150, %r149;
	mov.b32 	%r152, 0;
	st.shared.u32 	[%r151], %r152;
$L__BB1_35:
	setp.eq.s32 	%p22, %r10, 2;
	@%p22 bra 	$L__BB1_39;
	add.s32 	%r62, %r61, %r3;
	setp.ge.s32 	%p23, %r62, %r97;
	@%p23 bra 	$L__BB1_39;
	@%p3 bra 	$L__BB1_97;
	add.s32 	%r153, %r62, %r27;
	mul.wide.s32 	%rd18, %r153, 4;
	add.s64 	%rd19, %rd2, %rd18;
	ld.global.f32 	%f25, [%rd19];
	add.s32 	%r154, %r62, %r28;
	shl.b32 	%r155, %r154, 2;
	mov.u32 	%r156, x;
	add.s32 	%r157, %r156, %r155;
	st.shared.f32 	[%r157], %f25;
$L__BB1_39:
	add.s32 	%r332, %r332, 1;
	@%p8 bra 	$L__BB1_40;
	bra.uni 	$L__BB1_4;
$L__BB1_40:
	setp.lt.s32 	%p25, %r99, 0;
	bar.sync 	0;
	@%p25 bra 	$L__BB1_79;
	setp.lt.s32 	%p26, %r100, 1;
	@%p26 bra 	$L__BB1_79;
	mov.b32 	%r346, 0;
$L__BB1_43:
	setp.eq.s32 	%p27, %r346, %r99;
	mov.u32 	%r347, %r97;
	mov.u32 	%r348, %r7;
	@%p27 bra 	$L__BB1_45;
	mul.lo.s32 	%r347, %r346, %r3;
	sub.s32 	%r164, %r7, %r97;
	add.s32 	%r348, %r347, %r164;
	mov.u32 	%r165, %ctaid.y;
	mul.lo.s32 	%r166, %r165, %r3;
	setp.ge.s32 	%p28, %r348, %r166;
	@%p28 bra 	$L__BB1_78;
$L__BB1_45:
	setp.lt.u32 	%p29, %r100, 4;
	add.s32 	%r168, %r347, %r6;
	setp.lt.s32 	%p30, %r348, 0;
	setp.ge.s32 	%p31, %r348, %r95;
	or.pred  	%p4, %p30, %p31;
	mad.lo.s32 	%r169, %r331, %r95, %r348;
	mul.lo.s32 	%r68, %r169, %r98;
	mad.lo.s32 	%r69, %r168, %r98, %r2;
	mov.b32 	%r350, 0;
	@%p29 bra 	$L__BB1_64;
	mov.b32 	%r349, 0;
$L__BB1_47:
	mad.lo.s32 	%r71, %r349, %r1, %r4;
	setp.ge.s32 	%p32, %r71, %r98;
	@%p32 bra 	$L__BB1_51;
	@%p4 bra 	$L__BB1_50;
	add.s32 	%r171, %r71, %r68;
	mul.wide.s32 	%rd20, %r171, 4;
	add.s64 	%rd21, %rd1, %rd20;
	ld.global.f32 	%f26, [%rd21];
	add.s32 	%r172, %r69, %r71;
	shl.b32 	%r173, %r172, 2;
	mov.u32 	%r174, x;
	add.s32 	%r175, %r174, %r173;
	st.shared.f32 	[%r175], %f26;
	bra.uni 	$L__BB1_51;
$L__BB1_50:
	add.s32 	%r176, %r69, %r71;
	shl.b32 	%r177, %r176, 2;
	mov.u32 	%r178, x;
	add.s32 	%r179, %r178, %r177;
	mov.b32 	%r180, 0;
	st.shared.u32 	[%r179], %r180;
$L__BB1_51:
	add.s32 	%r72, %r71, %r1;
	setp.ge.s32 	%p33, %r72, %r98;
	@%p33 bra 	$L__BB1_55;
	@%p4 bra 	$L__BB1_54;
	add.s32 	%r181, %r72, %r68;
	mul.wide.s32 	%rd22, %r181, 4;
	add.s64 	%rd23, %rd1, %rd22;
	ld.global.f32 	%f27, [%rd23];
	add.s32 	%r182, %r69, %r72;
	shl.b32 	%r183, %r182, 2;
	mov.u32 	%r184, x;
	add.s32 	%r185, %r184, %r183;
	st.shared.f32 	[%r185], %f27;
	bra.uni 	$L__BB1_55;
$L__BB1_54:
	add.s32 	%r186, %r69, %r72;
	shl.b32 	%r187, %r186, 2;
	mov.u32 	%r188, x;
	add.s32 	%r189, %r188, %r187;
	mov.b32 	%r190, 0;
	st.shared.u32 	[%r189], %r190;
$L__BB1_55:
	add.s32 	%r73, %r72, %r1;
	setp.ge.s32 	%p34, %r73, %r98;
	@%p34 bra 	$L__BB1_59;
	@%p4 bra 	$L__BB1_58;
	add.s32 	%r191, %r73, %r68;
	mul.wide.s32 	%rd24, %r191, 4;
	add.s64 	%rd25, %rd1, %rd24;
	ld.global.f32 	%f28, [%rd25];
	add.s32 	%r192, %r69, %r73;
	shl.b32 	%r193, %r192, 2;
	mov.u32 	%r194, x;
	add.s32 	%r195, %r194, %r193;
	st.shared.f32 	[%r195], %f28;
	bra.uni 	$L__BB1_59;
$L__BB1_58:
	add.s32 	%r196, %r69, %r73;
	shl.b32 	%r197, %r196, 2;
	mov.u32 	%r198, x;
	add.s32 	%r199, %r198, %r197;
	mov.b32 	%r200, 0;
	st.shared.u32 	[%r199], %r200;
$L__BB1_59:
	add.s32 	%r74, %r73, %r1;
	setp.ge.s32 	%p35, %r74, %r98;
	@%p35 bra 	$L__BB1_63;
	@%p4 bra 	$L__BB1_62;
	add.s32 	%r201, %r74, %r68;
	mul.wide.s32 	%rd26, %r201, 4;
	add.s64 	%rd27, %rd1, %rd26;
	ld.global.f32 	%f29, [%rd27];
	add.s32 	%r202, %r69, %r74;
	shl.b32 	%r203, %r202, 2;
	mov.u32 	%r204, x;
	add.s32 	%r205, %r204, %r203;
	st.shared.f32 	[%r205], %f29;
	bra.uni 	$L__BB1_63;
$L__BB1_62:
	add.s32 	%r206, %r69, %r74;
	shl.b32 	%r207, %r206, 2;
	mov.u32 	%r208, x;
	add.s32 	%r209, %r208, %r207;
	mov.b32 	%r210, 0;
	st.shared.u32 	[%r209], %r210;
$L__BB1_63:
	add.s32 	%r349, %r349, 4;
	setp.eq.s32 	%p36, %r349, %r12;
	mov.u32 	%r350, %r12;
	@%p36 bra 	$L__BB1_64;
	bra.uni 	$L__BB1_47;
$L__BB1_64:
	and.b32  	%r78, %r100, 3;
	setp.eq.s32 	%p37, %r78, 0;
	@%p37 bra 	$L__BB1_78;
	mad.lo.s32 	%r79, %r350, %r1, %r4;
	setp.ge.s32 	%p38, %r79, %r98;
	@%p38 bra 	$L__BB1_69;
	@%p4 bra 	$L__BB1_68;
	add.s32 	%r211, %r79, %r68;
	mul.wide.s32 	%rd28, %r211, 4;
	add.s64 	%rd29, %rd1, %rd28;
	ld.global.f32 	%f30, [%rd29];
	add.s32 	%r212, %r69, %r79;
	shl.b32 	%r213, %r212, 2;
	mov.u32 	%r214, x;
	add.s32 	%r215, %r214, %r213;
	st.shared.f32 	[%r215], %f30;
	bra.uni 	$L__BB1_69;
$L__BB1_68:
	add.s32 	%r216, %r69, %r79;
	shl.b32 	%r217, %r216, 2;
	mov.u32 	%r218, x;
	add.s32 	%r219, %r218, %r217;
	mov.b32 	%r220, 0;
	st.shared.u32 	[%r219], %r220;
$L__BB1_69:
	setp.eq.s32 	%p39, %r78, 1;
	@%p39 bra 	$L__BB1_78;
	add.s32 	%r80, %r79, %r1;
	setp.ge.s32 	%p40, %r80, %r98;
	@%p40 bra 	$L__BB1_74;
	@%p4 bra 	$L__BB1_73;
	add.s32 	%r221, %r80, %r68;
	mul.wide.s32 	%rd30, %r221, 4;
	add.s64 	%rd31, %rd1, %rd30;
	ld.global.f32 	%f31, [%rd31];
	add.s32 	%r222, %r69, %r80;
	shl.b32 	%r223, %r222, 2;
	mov.u32 	%r224, x;
	add.s32 	%r225, %r224, %r223;
	st.shared.f32 	[%r225], %f31;
	bra.uni 	$L__BB1_74;
$L__BB1_73:
	add.s32 	%r226, %r69, %r80;
	shl.b32 	%r227, %r226, 2;
	mov.u32 	%r228, x;
	add.s32 	%r229, %r228, %r227;
	mov.b32 	%r230, 0;
	st.shared.u32 	[%r229], %r230;
$L__BB1_74:
	setp.eq.s32 	%p41, %r78, 2;
	@%p41 bra 	$L__BB1_78;
	add.s32 	%r81, %r80, %r1;
	setp.ge.s32 	%p42, %r81, %r98;
	@%p42 bra 	$L__BB1_78;
	@%p4 bra 	$L__BB1_98;
	add.s32 	%r231, %r81, %r68;
	mul.wide.s32 	%rd32, %r231, 4;
	add.s64 	%rd33, %rd1, %rd32;
	ld.global.f32 	%f32, [%rd33];
	add.s32 	%r232, %r69, %r81;
	shl.b32 	%r233, %r232, 2;
	mov.u32 	%r234, x;
	add.s32 	%r235, %r234, %r233;
	st.shared.f32 	[%r235], %f32;
$L__BB1_78:
	add.s32 	%r346, %r346, 1;
	@%p27 bra 	$L__BB1_79;
	bra.uni 	$L__BB1_43;
$L__BB1_79:
	bar.sync 	0;
	@%p2 bra 	$L__BB1_93;
	mov.b32 	%r351, 0;
$L__BB1_81:
	setp.lt.u32 	%p44, %r97, 8;
	add.s32 	%r243, %r98, %r4;
	sub.s32 	%r244, %r243, %r351;
	mul.lo.s32 	%r83, %r244, %r97;
	add.s32 	%r84, %r351, %r2;
	mov.b32 	%r354, 0;
	@%p44 bra 	$L__BB1_84;
	mov.b32 	%r352, 0;
$L__BB1_83:
	.pragma "nounroll";
	add.s32 	%r246, %r352, %r83;
	shl.b32 	%r247, %r246, 2;
	mov.u32 	%r248, x;
	add.s32 	%r249, %r248, %r247;
	ld.shared.f32 	%f34, [%r249];
	sub.s32 	%r250, %r8, %r352;
	mad.lo.s32 	%r251, %r250, %r98, %r84;
	shl.b32 	%r252, %r251, 2;
	add.s32 	%r253, %r248, %r252;
	ld.shared.f32 	%f35, [%r253];
	fma.rn.f32 	%f36, %f34, %f35, %f86;
	not.b32 	%r254, %r352;
	ld.shared.f32 	%f37, [%r249+4];
	add.s32 	%r255, %r8, %r254;
	mad.lo.s32 	%r256, %r255, %r98, %r84;
	shl.b32 	%r257, %r256, 2;
	add.s32 	%r258, %r248, %r257;
	ld.shared.f32 	%f38, [%r258];
	fma.rn.f32 	%f39, %f37, %f38, %f36;
	ld.shared.f32 	%f40, [%r249+8];
	add.s32 	%r259, %r250, -2;
	mad.lo.s32 	%r260, %r259, %r98, %r84;
	shl.b32 	%r261, %r260, 2;
	add.s32 	%r262, %r248, %r261;
	ld.shared.f32 	%f41, [%r262];
	fma.rn.f32 	%f42, %f40, %f41, %f39;
	ld.shared.f32 	%f43, [%r249+12];
	add.s32 	%r263, %r250, -3;
	mad.lo.s32 	%r264, %r263, %r98, %r84;
	shl.b32 	%r265, %r264, 2;
	add.s32 	%r266, %r248, %r265;
	ld.shared.f32 	%f44, [%r266];
	fma.rn.f32 	%f45, %f43, %f44, %f42;
	ld.shared.f32 	%f46, [%r249+16];
	add.s32 	%r267, %r250, -4;
	mad.lo.s32 	%r268, %r267, %r98, %r84;
	shl.b32 	%r269, %r268, 2;
	add.s32 	%r270, %r248, %r269;
	ld.shared.f32 	%f47, [%r270];
	fma.rn.f32 	%f48, %f46, %f47, %f45;
	ld.shared.f32 	%f49, [%r249+20];
	add.s32 	%r271, %r250, -5;
	mad.lo.s32 	%r272, %r271, %r98, %r84;
	shl.b32 	%r273, %r272, 2;
	add.s32 	%r274, %r248, %r273;
	ld.shared.f32 	%f50, [%r274];
	fma.rn.f32 	%f51, %f49, %f50, %f48;
	ld.shared.f32 	%f52, [%r249+24];
	add.s32 	%r275, %r250, -6;
	mad.lo.s32 	%r276, %r275, %r98, %r84;
	shl.b32 	%r277, %r276, 2;
	add.s32 	%r278, %r248, %r277;
	ld.shared.f32 	%f53, [%r278];
	fma.rn.f32 	%f54, %f52, %f53, %f51;
	ld.shared.f32 	%f55, [%r249+28];
	add.s32 	%r279, %r250, -7;
	mad.lo.s32 	%r280, %r279, %r98, %r84;
	shl.b32 	%r281, %r280, 2;
	add.s32 	%r282, %r248, %r281;
	ld.shared.f32 	%f56, [%r282];
	fma.rn.f32 	%f86, %f55, %f56, %f54;
	add.s32 	%r352, %r352, 8;
	setp.ne.s32 	%p45, %r352, %r13;
	mov.u32 	%r354, %r13;
	@%p45 bra 	$L__BB1_83;
$L__BB1_84:
	setp.eq.s32 	%p46, %r9, 0;
	@%p46 bra 	$L__BB1_92;
	add.s32 	%r283, %r9, -1;
	setp.lt.u32 	%p47, %r283, 3;
	@%p47 bra 	$L__BB1_87;
	add.s32 	%r284, %r354, %r83;
	shl.b32 	%r285, %r284, 2;
	mov.u32 	%r286, x;
	add.s32 	%r287, %r286, %r285;
	ld.shared.f32 	%f58, [%r287];
	sub.s32 	%r288, %r8, %r354;
	mad.lo.s32 	%r289, %r288, %r98, %r84;
	shl.b32 	%r290, %r289, 2;
	add.s32 	%r291, %r286, %r290;
	ld.shared.f32 	%f59, [%r291];
	fma.rn.f32 	%f60, %f58, %f59, %f86;
	not.b32 	%r292, %r354;
	ld.shared.f32 	%f61, [%r287+4];
	add.s32 	%r293, %r8, %r292;
	mad.lo.s32 	%r294, %r293, %r98, %r84;
	shl.b32 	%r295, %r294, 2;
	add.s32 	%r296, %r286, %r295;
	ld.shared.f32 	%f62, [%r296];
	fma.rn.f32 	%f63, %f61, %f62, %f60;
	ld.shared.f32 	%f64, [%r287+8];
	add.s32 	%r297, %r288, -2;
	mad.lo.s32 	%r298, %r297, %r98, %r84;
	shl.b32 	%r299, %r298, 2;
	add.s32 	%r300, %r286, %r299;
	ld.shared.f32 	%f65, [%r300];
	fma.rn.f32 	%f66, %f64, %f65, %f63;
	ld.shared.f32 	%f67, [%r287+12];
	add.s32 	%r301, %r288, -3;
	mad.lo.s32 	%r302, %r301, %r98, %r84;
	shl.b32 	%r303, %r302, 2;
	add.s32 	%r304, %r286, %r303;
	ld.shared.f32 	%f68, [%r304];
	fma.rn.f32 	%f86, %f67, %f68, %f66;
	add.s32 	%r354, %r354, 4;
$L__BB1_87:
	and.b32  	%r305, %r97, 3;
	setp.eq.s32 	%p48, %r305, 0;
	@%p48 bra 	$L__BB1_92;
	setp.eq.s32 	%p49, %r305, 1;
	@%p49 bra 	$L__BB1_90;
	add.s32 	%r306, %r354, %r83;
	shl.b32 	%r307, %r306, 2;
	mov.u32 	%r308, x;
	add.s32 	%r309, %r308, %r307;
	ld.shared.f32 	%f70, [%r309];
	sub.s32 	%r310, %r8, %r354;
	mad.lo.s32 	%r311, %r310, %r98, %r84;
	shl.b32 	%r312, %r311, 2;
	add.s32 	%r313, %r308, %r312;
	ld.shared.f32 	%f71, [%r313];
	fma.rn.f32 	%f72, %f70, %f71, %f86;
	not.b32 	%r314, %r354;
	ld.shared.f32 	%f73, [%r309+4];
	add.s32 	%r315, %r8, %r314;
	mad.lo.s32 	%r316, %r315, %r98, %r84;
	shl.b32 	%r317, %r316, 2;
	add.s32 	%r318, %r308, %r317;
	ld.shared.f32 	%f74, [%r318];
	fma.rn.f32 	%f86, %f73, %f74, %f72;
	add.s32 	%r354, %r354, 2;
$L__BB1_90:
	and.b32  	%r319, %r97, 1;
	setp.eq.b32 	%p50, %r319, 1;
	not.pred 	%p51, %p50;
	@%p51 bra 	$L__BB1_92;
	add.s32 	%r320, %r354, %r83;
	shl.b32 	%r321, %r320, 2;
	mov.u32 	%r322, x;
	add.s32 	%r323, %r322, %r321;
	ld.shared.f32 	%f75, [%r323];
	sub.s32 	%r324, %r8, %r354;
	mad.lo.s32 	%r325, %r324, %r98, %r84;
	shl.b32 	%r326, %r325, 2;
	add.s32 	%r327, %r322, %r326;
	ld.shared.f32 	%f76, [%r327];
	fma.rn.f32 	%f86, %f75, %f76, %f86;
$L__BB1_92:
	add.s32 	%r351, %r351, 1;
	setp.ne.s32 	%p52, %r351, %r98;
	@%p52 bra 	$L__BB1_81;
$L__BB1_93:
	bar.sync 	0;
	add.s32 	%r331, %r331, 1;
	setp.ne.s32 	%p53, %r331, %r96;
	@%p53 bra 	$L__BB1_2;
$L__BB1_94:
	ld.param.u32 	%r330, [_Z12MatMulConv2DPfS_S_iiiiiii_param_3];
	setp.ge.s32 	%p54, %r5, %r330;
	setp.ge.s32 	%p55, %r7, %r95;
	or.pred  	%p56, %p54, %p55;
	@%p56 bra 	$L__BB1_96;
	ld.param.u64 	%rd37, [_Z12MatMulConv2DPfS_S_iiiiiii_param_2];
	mad.lo.s32 	%r328, %r95, %r5, %r7;
	cvta.to.global.u64 	%rd34, %rd37;
	mul.wide.s32 	%rd35, %r328, 4;
	add.s64 	%rd36, %rd34, %rd35;
	st.global.f32 	[%rd36], %f86;
$L__BB1_96:
	ret;
$L__BB1_97:
	add.s32 	%r158, %r62, %r28;
	shl.b32 	%r159, %r158, 2;
	mov.u32 	%r160, x;
	add.s32 	%r161, %r160, %r159;
	mov.b32 	%r162, 0;
	st.shared.u32 	[%r161], %r162;
	bra.uni 	$L__BB1_39;
$L__BB1_98:
	add.s32 	%r236, %r69, %r81;
	shl.b32 	%r237, %r236, 2;
	mov.u32 	%r238, x;
	add.s32 	%r239, %r238, %r237;
	mov.b32 	%r240, 0;
	st.shared.u32 	[%r239], %r240;
	bra.uni 	$L__BB1_78;

}
	// .globl	_Z17MatMulConv2DWGradPfS_S_S_iiiiii
.visible .entry _Z17MatMulConv2DWGradPfS_S_S_iiiiii(
	.param .u64 .ptr .align 1 _Z17MatMulConv2DWGradPfS_S_S_iiiiii_param_0,
	.param .u64 .ptr .align 1 _Z17MatMulConv2DWGradPfS_S_S_iiiiii_param_1,
	.param .u64 .ptr .align 1 _Z17MatMulConv2DWGradPfS_S_S_iiiiii_param_2,
	.param .u64 .ptr .align 1 _Z17MatMulConv2DWGradPfS_S_S_iiiiii_param_3,
	.param .u32 _Z17MatMulConv2DWGradPfS_S_S_iiiiii_param_4,
	.param .u32 _Z17MatMulConv2DWGradPfS_S_S_iiiiii_param_5,
	.param .u32 _Z17MatMulConv2DWGradPfS_S_S_iiiiii_param_6,
	.param .u32 _Z17MatMulConv2DWGradPfS_S_S_iiiiii_param_7,
	.param .u32 _Z17MatMulConv2DWGradPfS_S_S_iiiiii_param_8,
	.param .u32 _Z17MatMulConv2DWGradPfS_S_S_iiiiii_param_9
)
{
	.reg .pred 	%p<72>;
	.reg .b32 	%r<263>;
	.reg .b32 	%f<106>;
	.reg .b64 	%rd<31>;

	ld.param.u64 	%rd4, [_Z17MatMulConv2DWGradPfS_S_S_iiiiii_param_2];
	ld.param.u64 	%rd5, [_Z17MatMulConv2DWGradPfS_S_S_iiiiii_param_3];
	ld.param.u32 	%r86, [_Z17MatMulConv2DWGradPfS_S_S_iiiiii_param_4];
	ld.param.u32 	%r87, [_Z17MatMulConv2DWGradPfS_S_S_iiiiii_param_5];
	ld.param.u32 	%r89, [_Z17MatMulConv2DWGradPfS_S_S_iiiiii_param_7];
	ld.param.u32 	%r90, [_Z17MatMulConv2DWGradPfS_S_S_iiiiii_param_8];
	ld.param.u32 	%r91, [_Z17MatMulConv2DWGradPfS_S_S_iiiiii_param_9];
	cvta.to.global.u64 	%rd1, %rd5;
	cvta.to.global.u64 	%rd2, %rd4;
	mov.u32 	%r1, %ntid.x;
	add.s32 	%r2, %r90, %r1;
	mul.lo.s32 	%r3, %r2, %r1;
	mov.u32 	%r4, %ctaid.x;
	mov.u32 	%r92, %ctaid.z;
	mov.u32 	%r93, %ntid.z;
	mov.u32 	%r5, %tid.x;
	mad.lo.s32 	%r6, %r4, %r1, %r5;
	mov.u32 	%r7, %tid.y;
	mad.lo.s32 	%r8, %r92, %r93, %r7;
	setp.lt.s32 	%p1, %r87, 1;
	mov.f32 	%f103, 0f00000000;
	@%p1 bra 	$L__BB2_64;
	add.s32 	%r9, %r5, %r1;
	mov.u32 	%r10, %ntid.y;
	add.s32 	%r95, %r91, 1;
	and.b32  	%r11, %r10, 15;
	and.b32  	%r12, %r10, 7;
	and.b32  	%r13, %r95, 3;
	and.b32  	%r14, %r95, -4;
	and.b32  	%r15, %r10, 2032;
	and.b32  	%r16, %r10, 3;
	add.s32 	%r96, %r4, 4;
	mad.lo.s32 	%r17, %r1, %r96, %r5;
	shl.b32 	%r18, %r1, 2;
	add.s32 	%r97, %r4, 3;
	mad.lo.s32 	%r19, %r1, %r97, %r5;
	add.s32 	%r98, %r4, 2;
	mad.lo.s32 	%r20, %r1, %r98, %r5;
	mad.lo.s32 	%r99, %r1, %r4, %r1;
	add.s32 	%r21, %r5, %r99;
	mov.b32 	%r232, 0;
	mov.f32 	%f103, 0f00000000;
$L__BB2_2:
	setp.lt.s32 	%p2, %r91, 0;
	add.s32 	%r23, %r232, %r7;
	@%p2 bra 	$L__BB2_47;
	setp.lt.u32 	%p3, %r91, 3;
	mov.b32 	%r251, 0;
	@%p3 bra 	$L__BB2_26;
	neg.s32 	%r235, %r91;
	mad.lo.s32 	%r238, %r1, 3, %r5;
	shl.b32 	%r102, %r1, 1;
	add.s32 	%r236, %r5, %r102;
	add.s32 	%r240, %r5, %r18;
	mov.b32 	%r242, 0;
	mov.u32 	%r233, %r9;
	mov.u32 	%r234, %r21;
	mov.u32 	%r237, %r20;
	mov.u32 	%r239, %r19;
	mov.u32 	%r241, %r17;
$L__BB2_5:
	setp.eq.s32 	%p4, %r235, 0;
	mov.u32 	%r243, %r5;
	mov.u32 	%r244, %r6;
	@%p4 bra 	$L__BB2_7;
	setp.ge.u32 	%p5, %r233, %r2;
	mov.u32 	%r243, %r233;
	mov.u32 	%r244, %r234;
	@%p5 bra 	$L__BB2_10;
$L__BB2_7:
	setp.lt.s32 	%p6, %r23, %r87;
	setp.gt.s32 	%p7, %r244, -1;
	setp.lt.s32 	%p8, %r244, %r86;
	and.pred  	%p9, %p8, %p6;
	and.pred  	%p10, %p9, %p7;
	@%p10 bra 	$L__BB2_9;
	mad.lo.s32 	%r110, %r243, %r1, %r7;
	shl.b32 	%r111, %r110, 2;
	mov.u32 	%r112, x;
	add.s32 	%r113, %r112, %r111;
	mov.b32 	%r114, 0;
	st.shared.u32 	[%r113], %r114;
	shl.b32 	%r115, %r3, 2;
	add.s32 	%r116, %r113, %r115;
	st.shared.u32 	[%r116], %r114;
	bra.uni 	$L__BB2_10;
$L__BB2_9:
	mad.lo.s32 	%r103, %r244, %r87, %r23;
	mul.wide.s32 	%rd6, %r103, 4;
	add.s64 	%rd7, %rd2, %rd6;
	ld.global.f32 	%f21, [%rd7];
	mad.lo.s32 	%r104, %r243, %r1, %r7;
	shl.b32 	%r105, %r104, 2;
	mov.u32 	%r106, x;
	add.s32 	%r107, %r106, %r105;
	st.shared.f32 	[%r107], %f21;
	add.s64 	%rd8, %rd1, %rd6;
	ld.global.f32 	%f22, [%rd8];
	shl.b32 	%r108, %r3, 2;
	add.s32 	%r109, %r107, %r108;
	st.shared.f32 	[%r109], %f22;
$L__BB2_10:
	add.s32 	%r117, %r242, 1;
	setp.eq.s32 	%p11, %r117, %r91;
	mov.u32 	%r245, %r5;
	mov.u32 	%r246, %r6;
	@%p11 bra 	$L__BB2_12;
	setp.ge.u32 	%p12, %r236, %r2;
	mov.u32 	%r245, %r236;
	mov.u32 	%r246, %r237;
	@%p12 bra 	$L__BB2_15;
$L__BB2_12:
	setp.ge.s32 	%p13, %r23, %r87;
	setp.lt.s32 	%p14, %r246, 0;
	setp.ge.s32 	%p15, %r246, %r86;
	or.pred  	%p16, %p15, %p13;
	or.pred  	%p17, %p16, %p14;
	@%p17 bra 	$L__BB2_14;
	mad.lo.s32 	%r118, %r246, %r87, %r23;
	mul.wide.s32 	%rd9, %r118, 4;
	add.s64 	%rd10, %rd2, %rd9;
	ld.global.f32 	%f23, [%rd10];
	mad.lo.s32 	%r119, %r245, %r1, %r7;
	shl.b32 	%r120, %r119, 2;
	mov.u32 	%r121, x;
	add.s32 	%r122, %r121, %r120;
	st.shared.f32 	[%r122], %f23;
	add.s64 	%rd11, %rd1, %rd9;
	ld.global.f32 	%f24, [%rd11];
	shl.b32 	%r123, %r3, 2;
	add.s32 	%r124, %r122, %r123;
	st.shared.f32 	[%r124], %f24;
	bra.uni 	$L__BB2_15;
$L__BB2_14:
	mad.lo.s32 	%r125, %r245, %r1, %r7;
	shl.b32 	%r126, %r125, 2;
	mov.u32 	%r127, x;
	add.s32 	%r128, %r127, %r126;
	mov.b32 	%r129, 0;
	st.shared.u32 	[%r128], %r129;
	shl.b32 	%r130, %r3, 2;
	add.s32 	%r131, %r128, %r130;
	st.shared.u32 	[%r131], %r129;
$L__BB2_15:
	add.s32 	%r132, %r242, 2;
	setp.eq.s32 	%p18, %r132, %r91;
	mov.u32 	%r247, %r5;
	mov.u32 	%r248, %r6;
	@%p18 bra 	$L__BB2_17;
	setp.ge.u32 	%p19, %r238, %r2;
	mov.u32 	%r247, %r238;
	mov.u32 	%r248, %r239;
	@%p19 bra 	$L__BB2_20;
$L__BB2_17:
	setp.ge.s32 	%p20, %r23, %r87;
	setp.lt.s32 	%p21, %r248, 0;
	setp.ge.s32 	%p22, %r248, %r86;
	or.pred  	%p23, %p22, %p20;
	or.pred  	%p24, %p23, %p21;
	@%p24 bra 	$L__BB2_19;
	mad.lo.s32 	%r133, %r248, %r87, %r23;
	mul.wide.s32 	%rd12, %r133, 4;
	add.s64 	%rd13, %rd2, %rd12;
	ld.global.f32 	%f25, [%rd13];
	mad.lo.s32 	%r134, %r247, %r1, %r7;
	shl.b32 	%r135, %r134, 2;
	mov.u32 	%r136, x;
	add.s32 	%r137, %r136, %r135;
	st.shared.f32 	[%r137], %f25;
	add.s64 	%rd14, %rd1, %rd12;
	ld.global.f32 	%f26, [%rd14];
	shl.b32 	%r138, %r3, 2;
	add.s32 	%r139, %r137, %r138;
	st.shared.f32 	[%r139], %f26;
	bra.uni 	$L__BB2_20;
$L__BB2_19:
	mad.lo.s32 	%r140, %r247, %r1, %r7;
	shl.b32 	%r141, %r140, 2;
	mov.u32 	%r142, x;
	add.s32 	%r143, %r142, %r141;
	mov.b32 	%r144, 0;
	st.shared.u32 	[%r143], %r144;
	shl.b32 	%r145, %r3, 2;
	add.s32 	%r146, %r143, %r145;
	st.shared.u32 	[%r146], %r144;
$L__BB2_20:
	add.s32 	%r147, %r242, 3;
	setp.eq.s32 	%p25, %r147, %r91;
	mov.u32 	%r249, %r5;
	mov.u32 	%r250, %r6;
	@%p25 bra 	$L__BB2_22;
	setp.ge.u32 	%p26, %r240, %r2;
	mov.u32 	%r249, %r240;
	mov.u32 	%r250, %r241;
	@%p26 bra 	$L__BB2_25;
$L__BB2_22:
	setp.ge.s32 	%p27, %r23, %r87;
	setp.lt.s32 	%p28, %r250, 0;
	setp.ge.s32 	%p29, %r250, %r86;
	or.pred  	%p30, %p29, %p27;
	or.pred  	%p31, %p30, %p28;
	@%p31 bra 	$L__BB2_24;
	mad.lo.s32 	%r148, %r250, %r87, %r23;
	mul.wide.s32 	%rd15, %r148, 4;
	add.s64 	%rd16, %rd2, %rd15;
	ld.global.f32 	%f27, [%rd16];
	mad.lo.s32 	%r149, %r249, %r1, %r7;
	shl.b32 	%r150, %r149, 2;
	mov.u32 	%r151, x;
	add.s32 	%r152, %r151, %r150;
	st.shared.f32 	[%r152], %f27;
	add.s64 	%rd17, %rd1, %rd15;
	ld.global.f32 	%f28, [%rd17];
	shl.b32 	%r153, %r3, 2;
	add.s32 	%r154, %r152, %r153;
	st.shared.f32 	[%r154], %f28;
	bra.uni 	$L__BB2_25;
$L__BB2_24:
	mad.lo.s32 	%r155, %r249, %r1, %r7;
	shl.b32 	%r156, %r155, 2;
	mov.u32 	%r157, x;
	add.s32 	%r158, %r157, %r156;
	mov.b32 	%r159, 0;
	st.shared.u32 	[%r158], %r159;
	shl.b32 	%r160, %r3, 2;
	add.s32 	%r161, %r158, %r160;
	st.shared.u32 	[%r161], %r159;
$L__BB2_25:
	add.s32 	%r242, %r242, 4;
	add.s32 	%r241, %r241, %r18;
	add.s32 	%r240, %r240, %r18;
	add.s32 	%r239, %r239, %r18;
	add.s32 	%r238, %r238, %r18;
	add.s32 	%r237, %r237, %r18;
	add.s32 	%r236, %r236, %r18;
	add.s32 	%r235, %r235, 4;
	add.s32 	%r234, %r234, %r18;
	add.s32 	%r233, %r233, %r18;
	setp.ne.s32 	%p32, %r242, %r14;
	mov.u32 	%r251, %r14;
	@%p32 bra 	$L__BB2_5;
$L__BB2_26:
	setp.eq.s32 	%p33, %r13, 0;
	@%p33 bra 	$L__BB2_47;
	setp.eq.s32 	%p34, %r251, %r91;
	mov.u32 	%r252, %r5;
	mov.u32 	%r253, %r6;
	@%p34 bra 	$L__BB2_30;
	mul.lo.s32 	%r57, %r251, %r1;
	add.s32 	%r252, %r9, %r57;
	setp.ge.u32 	%p35, %r252, %r2;
	@%p35 bra 	$L__BB2_33;
	add.s32 	%r162, %r57, %r1;
	add.s32 	%r253, %r162, %r6;
$L__BB2_30:
	setp.ge.s32 	%p36, %r23, %r87;
	setp.lt.s32 	%p37, %r253, 0;
	setp.ge.s32 	%p38, %r253, %r86;
	or.pred  	%p39, %p38, %p36;
	or.pred  	%p40, %p39, %p37;
	@%p40 bra 	$L__BB2_32;
	mad.lo.s32 	%r163, %r253, %r87, %r23;
	mul.wide.s32 	%rd18, %r163, 4;
	add.s64 	%rd19, %rd2, %rd18;
	ld.global.f32 	%f29, [%rd19];
	mad.lo.s32 	%r164, %r252, %r1, %r7;
	shl.b32 	%r165, %r164, 2;
	mov.u32 	%r166, x;
	add.s32 	%r167, %r166, %r165;
	st.shared.f32 	[%r167], %f29;
	add.s64 	%rd20, %rd1, %rd18;
	ld.global.f32 	%f30, [%rd20];
	shl.b32 	%r168, %r3, 2;
	add.s32 	%r169, %r167, %r168;
	st.shared.f32 	[%r169], %f30;
	bra.uni 	$L__BB2_33;
$L__BB2_32:
	mad.lo.s32 	%r170, %r252, %r1, %r7;
	shl.b32 	%r171, %r170, 2;
	mov.u32 	%r172, x;
	add.s32 	%r173, %r172, %r171;
	mov.b32 	%r174, 0;
	st.shared.u32 	[%r173], %r174;
	shl.b32 	%r175, %r3, 2;
	add.s32 	%r176, %r173, %r175;
	st.shared.u32 	[%r176], %r174;
$L__BB2_33:
	setp.eq.s32 	%p41, %r13, 1;
	add.s32 	%r62, %r251, 1;
	@%p41 bra 	$L__BB2_47;
	setp.eq.s32 	%p42, %r62, %r91;
	mov.u32 	%r254, %r5;
	mov.u32 	%r255, %r6;
	@%p42 bra 	$L__BB2_37;
	mul.lo.s32 	%r63, %r62, %r1;
	add.s32 	%r254, %r9, %r63;
	setp.ge.u32 	%p43, %r254, %r2;
	@%p43 bra 	$L__BB2_40;
	add.s32 	%r177, %r63, %r1;
	add.s32 	%r255, %r177, %r6;
$L__BB2_37:
	setp.ge.s32 	%p44, %r23, %r87;
	setp.lt.s32 	%p45, %r255, 0;
	setp.ge.s32 	%p46, %r255, %r86;
	or.pred  	%p47, %p46, %p44;
	or.pred  	%p48, %p47, %p45;
	@%p48 bra 	$L__BB2_39;
	mad.lo.s32 	%r178, %r255, %r87, %r23;
	mul.wide.s32 	%rd21, %r178, 4;
	add.s64 	%rd22, %rd2, %rd21;
	ld.global.f32 	%f31, [%rd22];
	mad.lo.s32 	%r179, %r254, %r1, %r7;
	shl.b32 	%r180, %r179, 2;
	mov.u32 	%r181, x;
	add.s32 	%r182, %r181, %r180;
	st.shared.f32 	[%r182], %f31;
	add.s64 	%rd23, %rd1, %rd21;
	ld.global.f32 	%f32, [%rd23];
	shl.b32 	%r183, %r3, 2;
	add.s32 	%r184, %r182, %r183;
	st.shared.f32 	[%r184], %f32;
	bra.uni 	$L__BB2_40;
$L__BB2_39:
	mad.lo.s32 	%r185, %r254, %r1, %r7;
	shl.b32 	%r186, %r185, 2;
	mov.u32 	%r187, x;
	add.s32 	%r188, %r187, %r186;
	mov.b32 	%r189, 0;
	st.shared.u32 	[%r188], %r189;
	shl.b32 	%r190, %r3, 2;
	add.s32 	%r191, %r188, %r190;
	st.shared.u32 	[%r191], %r189;
$L__BB2_40:
	setp.eq.s32 	%p49, %r13, 2;
	add.s32 	%r68, %r251, 2;
	@%p49 bra 	$L__BB2_47;
	setp.eq.s32 	%p50, %r68, %r91;
	mov.u32 	%r256, %r5;
	mov.u32 	%r257, %r6;
	@%p50 bra 	$L__BB2_44;
	mul.lo.s32 	%r69, %r68, %r1;
	add.s32 	%r256, %r9, %r69;
	setp.ge.u32 	%p51, %r256, %r2;
	@%p51 bra 	$L__BB2_47;
	add.s32 	%r192, %r69, %r1;
	add.s32 	%r257, %r192, %r6;
$L__BB2_44:
	setp.ge.s32 	%p52, %r23, %r87;
	setp.lt.s32 	%p53, %r257, 0;
	setp.ge.s32 	%p54, %r257, %r86;
	or.pred  	%p55, %p54, %p52;
	or.pred  	%p56, %p55, %p53;
	@%p56 bra 	$L__BB2_46;
	mad.lo.s32 	%r193, %r257, %r87, %r23;
	mul.wide.s32 	%rd24, %r193, 4;
	add.s64 	%rd25, %rd2, %rd24;
	ld.global.f32 	%f33, [%rd25];
	mad.lo.s32 	%r194, %r256, %r1, %r7;
	shl.b32 	%r195, %r194, 2;
	mov.u32 	%r196, x;
	add.s32 	%r197, %r196, %r195;
	st.shared.f32 	[%r197], %f33;
	add.s64 	%rd26, %rd1, %rd24;
	ld.global.f32 	%f34, [%rd26];
	shl.b32 	%r198, %r3, 2;
	add.s32 	%r199, %r197, %r198;
	st.shared.f32 	[%r199], %f34;
	bra.uni 	$L__BB2_47;
$L__BB2_46:
	mad.lo.s32 	%r200, %r256, %r1, %r7;
	shl.b32 	%r201, %r200, 2;
	mov.u32 	%r202, x;
	add.s32 	%r203, %r202, %r201;
	mov.b32 	%r204, 0;
	st.shared.u32 	[%r203], %r204;
	shl.b32 	%r205, %r3, 2;
	add.s32 	%r206, %r203, %r205;
	st.shared.u32 	[%r206], %r204;
$L__BB2_47:
	setp.lt.s32 	%p57, %r90, 1;
	bar.sync 	0;
	@%p57 bra 	$L__BB2_63;
	mov.b32 	%r258, 0;
$L__BB2_49:
	setp.lt.u32 	%p58, %r10, 16;
	add.s32 	%r209, %r258, %r5;
	mul.lo.s32 	%r75, %r209, %r1;
	mov.b32 	%r261, 0;
	@%p58 bra 	$L__BB2_52;
	mov.b32 	%r259, 0;
$L__BB2_51:
	.pragma "nounroll";
	add.s32 	%r211, %r259, %r75;
	shl.b32 	%r212, %r211, 2;
	mov.u32 	%r213, x;
	add.s32 	%r214, %r213, %r212;
	ld.shared.f32 	%f36, [%r214];
	add.f32 	%f37, %f103, %f36;
	ld.shared.f32 	%f38, [%r214+4];
	add.f32 	%f39, %f37, %f38;
	ld.shared.f32 	%f40, [%r214+8];
	add.f32 	%f41, %f39, %f40;
	ld.shared.f32 	%f42, [%r214+12];
	add.f32 	%f43, %f41, %f42;
	ld.shared.f32 	%f44, [%r214+16];
	add.f32 	%f45, %f43, %f44;
	ld.shared.f32 	%f46, [%r214+20];
	add.f32 	%f47, %f45, %f46;
	ld.shared.f32 	%f48, [%r214+24];
	add.f32 	%f49, %f47, %f48;
	ld.shared.f32 	%f50, [%r214+28];
	add.f32 	%f51, %f49, %f50;
	ld.shared.f32 	%f52, [%r214+32];
	add.f32 	%f53, %f51, %f52;
	ld.shared.f32 	%f54, [%r214+36];
	add.f32 	%f55, %f53, %f54;
	ld.shared.f32 	%f56, [%r214+40];
	add.f32 	%f57, %f55, %f56;
	ld.shared.f32 	%f58, [%r214+44];
	add.f32 	%f59, %f57, %f58;
	ld.shared.f32 	%f60, [%r214+48];
	add.f32 	%f61, %f59, %f60;
	ld.shared.f32 	%f62, [%r214+52];
	add.f32 	%f63, %f61, %f62;
	ld.shared.f32 	%f64, [%r214+56];
	add.f32 	%f65, %f63, %f64;
	ld.shared.f32 	%f66, [%r214+60];
	add.f32 	%f103, %f65, %f66;
	add.s32 	%r259, %r259, 16;
	setp.ne.s32 	%p59, %r259, %r15;
	mov.u32 	%r261, %r15;
	@%p59 bra 	$L__BB2_51;
$L__BB2_52:
	setp.eq.s32 	%p60, %r11, 0;
	@%p60 bra 	$L__BB2_62;
	add.s32 	%r215, %r11, -1;
	setp.lt.u32 	%p61, %r215, 7;
	@%p61 bra 	$L__BB2_55;
	add.s32 	%r216, %r261, %r75;
	shl.b32 	%r217, %r216, 2;
	mov.u32 	%r218, x;
	add.s32 	%r219, %r218, %r217;
	ld.shared.f32 	%f68, [%r219];
	add.f32 	%f69, %f103, %f68;
	ld.shared.f32 	%f70, [%r219+4];
	add.f32 	%f71, %f69, %f70;
	ld.shared.f32 	%f72, [%r219+8];
	add.f32 	%f73, %f71, %f72;
	ld.shared.f32 	%f74, [%r219+12];
	add.f32 	%f75, %f73, %f74;
	ld.shared.f32 	%f76, [%r219+16];
	add.f32 	%f77, %f75, %f76;
	ld.shared.f32 	%f78, [%r219+20];
	add.f32 	%f79, %f77, %f78;
	ld.shared.f32 	%f80, [%r219+24];
	add.f32 	%f81, %f79, %f80;
	ld.shared.f32 	%f82, [%r219+28];
	add.f32 	%f103, %f81, %f82;
	add.s32 	%r261, %r261, 8;
$L__BB2_55:
	setp.eq.s32 	%p62, %r12, 0;
	@%p62 bra 	$L__BB2_62;
	add.s32 	%r220, %r12, -1;
	setp.lt.u32 	%p63, %r220, 3;
	@%p63 bra 	$L__BB2_58;
	add.s32 	%r221, %r261, %r75;
	shl.b32 	%r222, %r221, 2;
	mov.u32 	%r223, x;
	add.s32 	%r224, %r223, %r222;
	ld.shared.f32 	%f84, [%r224];
	add.f32 	%f85, %f103, %f84;
	ld.shared.f32 	%f86, [%r224+4];
	add.f32 	%f87, %f85, %f86;
	ld.shared.f32 	%f88, [%r224+8];
	add.f32 	%f89, %f87, %f88;
	ld.shared.f32 	%f90, [%r224+12];
	add.f32 	%f103, %f89, %f90;
	add.s32 	%r261, %r261, 4;
$L__BB2_58:
	setp.eq.s32 	%p64, %r16, 0;
	@%p64 bra 	$L__BB2_62;
	setp.eq.s32 	%p65, %r16, 1;
	add.s32 	%r225, %r261, %r75;
	shl.b32 	%r226, %r225, 2;
	mov.u32 	%r227, x;
	add.s32 	%r83, %r227, %r226;
	ld.shared.f32 	%f91, [%r83];
	add.f32 	%f103, %f103, %f91;
	@%p65 bra 	$L__BB2_62;
	setp.eq.s32 	%p66, %r16, 2;
	ld.shared.f32 	%f92, [%r83+4];
	add.f32 	%f103, %f103, %f92;
	@%p66 bra 	$L__BB2_62;
	ld.shared.f32 	%f93, [%r83+8];
	add.f32 	%f103, %f103, %f93;
$L__BB2_62:
	add.s32 	%r258, %r258, 1;
	setp.ne.s32 	%p67, %r258, %r90;
	@%p67 bra 	$L__BB2_49;
$L__BB2_63:
	bar.sync 	0;
	add.s32 	%r232, %r232, %r1;
	setp.lt.s32 	%p68, %r232, %r87;
	@%p68 bra 	$L__BB2_2;
$L__BB2_64:
	setp.ge.s32 	%p69, %r6, %r86;
	setp.ge.s32 	%p70, %r8, %r89;
	or.pred  	%p71, %p69, %p70;
	@%p71 bra 	$L__BB2_66;
	ld.param.u32 	%r231, [_Z17MatMulConv2DWGradPfS_S_S_iiiiii_param_6];
	ld.param.u64 	%rd30, [_Z17MatMulConv2DWGradPfS_S_S_iiiiii_param_0];
	mov.u32 	%r228, %ctaid.y;
	mad.lo.s32 	%r229, %r231, %r6, %r228;
	mad.lo.s32 	%r230, %r229, %r89, %r8;
	cvta.to.global.u64 	%rd27, %rd30;
	mul.wide.s32 	%rd28, %r230, 4;
	add.s64 	%rd29, %rd27, %rd28;
	st.global.f32 	[%rd29], %f103;
$L__BB2_66:
	ret;

}


// ===== COMPILED SASS (sm_100) =====

	.target	sm_100

	.elftype	@"ET_EXEC"


//--------------------- .note.nv.tkinfo           --------------------------
	.section	.note.nv.tkinfo,"",@"SHT_NOTE"
	.sectionflags	@"SHF_NOTE_NV_TKINFO"
	.tkinfo
        /*0018*/ 	.word	0x00000002
        /*0030*/ 	.string	""
        /*0030*/ 	.string	"ptxas"
        /*0030*/ 	.string	"Cuda compilation tools, release 13.0, V13.0.88"
        /*0030*/ 	.string	"Build cuda_13.0.r13.0/compiler.36424714_0"
        /*0030*/ 	.string	"-arch sm_100 -m 64 "



//--------------------- .note.nv.cuinfo           --------------------------
	.section	.note.nv.cuinfo,"",@"SHT_NOTE"
	.sectionflags	@"SHF_NOTE_NV_CUINFO"
        /*0018*/ 	.short	0x0002
        /*001a*/ 	.short	0x0064
        /*001c*/ 	.short	0x0082
	.zero		2


//--------------------- .nv.info                  --------------------------
	.section	.nv.info,"",@"SHT_CUDA_INFO"
	.align	4


	//----- nvinfo : EIATTR_REGCOUNT
	.align		4
        /*0000*/ 	.byte	0x04, 0x2f
        /*0002*/ 	.short	(.L_1 - .L_0)
	.align		4
.L_0:
        /*0004*/ 	.word	index@(_Z11MatMulNaivePfS_S_iii)
        /*0008*/ 	.word	0x00000020


	//----- nvinfo : EIATTR_FRAME_SIZE
	.align		4
.L_1:
        /*000c*/ 	.byte	0x04, 0x11
        /*000e*/ 	.short	(.L_3 - .L_2)
	.align		4
.L_2:
        /*0010*/ 	.word	index@(_Z11MatMulNaivePfS_S_iii)
        /*0014*/ 	.word	0x00000000


	//----- nvinfo : EIATTR_REGCOUNT
	.align		4
.L_3:
        /*0018*/ 	.byte	0x04, 0x2f
        /*001a*/ 	.short	(.L_5 - .L_4)
	.align		4
.L_4:
        /*001c*/ 	.word	index@(_Z12MatMulConv2DPfS_S_iiiiiii)
        /*0020*/ 	.word	0x00000020


	//----- nvinfo : EIATTR_FRAME_SIZE
	.align		4
.L_5:
        /*0024*/ 	.byte	0x04, 0x11
        /*0026*/ 	.short	(.L_7 - .L_6)
	.align		4
.L_6:
        /*0028*/ 	.word	index@(_Z12MatMulConv2DPfS_S_iiiiiii)
        /*002c*/ 	.word	0x00000000


	//----- nvinfo : EIATTR_REGCOUNT
	.align		4
.L_7:
        /*0030*/ 	.byte	0x04, 0x2f
        /*0032*/ 	.short	(.L_9 - .L_8)
	.align		4
.L_8:
        /*0034*/ 	.word	index@(_Z17MatMulConv2DWGradPfS_S_S_iiiiii)
        /*0038*/ 	.word	0x00000025


	//----- nvinfo : EIATTR_FRAME_SIZE
	.align		4
.L_9:
        /*003c*/ 	.byte	0x04, 0x11
        /*003e*/ 	.short	(.L_11 - .L_10)
	.align		4
.L_10:
        /*0040*/ 	.word	index@(_Z17MatMulConv2DWGradPfS_S_S_iiiiii)
        /*0044*/ 	.word	0x00000000


	//----- nvinfo : EIATTR_MIN_STACK_SIZE
	.align		4
.L_11:
        /*0048*/ 	.byte	0x04, 0x12
        /*004a*/ 	.short	(.L_13 - .L_12)
	.align		4
.L_12:
        /*004c*/ 	.word	index@(_Z17MatMulConv2DWGradPfS_S_S_iiiiii)
        /*0050*/ 	.word	0x00000000


	//----- nvinfo : EIATTR_MIN_STACK_SIZE
	.align		4
.L_13:
        /*0054*/ 	.byte	0x04, 0x12
        /*0056*/ 	.short	(.L_15 - .L_14)
	.align		4
.L_14:
        /*0058*/ 	.word	index@(_Z12MatMulConv2DPfS_S_iiiiiii)
        /*005c*/ 	.word	0x00000000


	//----- nvinfo : EIATTR_MIN_STACK_SIZE
	.align		4
.L_15:
        /*0060*/ 	.byte	0x04, 0x12
        /*0062*/ 	.short	(.L_17 - .L_16)
	.align		4
.L_16:
        /*0064*/ 	.word	index@(_Z11MatMulNaivePfS_S_iii)
        /*0068*/ 	.word	0x00000000
.L_17:


//--------------------- .nv.compat                --------------------------
	.section	.nv.compat,"",@"SHT_CUDA_COMPAT_INFO"
	.align	4
        /*0000*/ 	.byte	0x02, 0x09, 0x00, 0x00, 0x02, 0x02, 0x01, 0x00, 0x02, 0x05, 0x05, 0x00, 0x03, 0x07, 0x01, 0x01
        /*0010*/ 	.byte	0x02, 0x03, 0x00, 0x00, 0x02, 0x06, 0x01, 0x00, 0x04, 0x0b, 0x08, 0x00, 0x09, 0x00, 0x00, 0x00
        /*0020*/ 	.byte	0x00, 0x00, 0x00, 0x00


//--------------------- .nv.info._Z17MatMulConv2DWGradPfS_S_S_iiiiii --------------------------
	.section	.nv.info._Z17MatMulConv2DWGradPfS_S_S_iiiiii,"",@"SHT_CUDA_INFO"
	.sectionflags	@""
	.align	4


	//----- nvinfo : EIATTR_CUDA_API_VERSION
	.align		4
        /*0000*/ 	.byte	0x04, 0x37
        /*0002*/ 	.short	(.L_19 - .L_18)
.L_18:
        /*0004*/ 	.word	0x00000082


	//----- nvinfo : EIATTR_KPARAM_INFO
	.align		4
.L_19:
        /*0008*/ 	.byte	0x04, 0x17
        /*000a*/ 	.short	(.L_21 - .L_20)
.L_20:
        /*000c*/ 	.word	0x00000000
        /*0010*/ 	.short	0x0009
        /*0012*/ 	.short	0x0034
        /*0014*/ 	.byte	0x00, 0xf0, 0x11, 0x00


	//----- nvinfo : EIATTR_KPARAM_INFO
	.align		4
.L_21:
        /*0018*/ 	.byte	0x04, 0x17
        /*001a*/ 	.short	(.L_23 - .L_22)
.L_22:
        /*001c*/ 	.word	0x00000000
        /*0020*/ 	.short	0x0008
        /*0022*/ 	.short	0x0030
        /*0024*/ 	.byte	0x00, 0xf0, 0x11, 0x00


	//----- nvinfo : EIATTR_KPARAM_INFO
	.align		4
.L_23:
        /*0028*/ 	.byte	0x04, 0x17
        /*002a*/ 	.short	(.L_25 - .L_24)
.L_24:
        /*002c*/ 	.word	0x00000000
        /*0030*/ 	.short	0x0007
        /*0032*/ 	.short	0x002c
        /*0034*/ 	.byte	0x00, 0xf0, 0x11, 0x00


	//----- nvinfo : EIATTR_KPARAM_INFO
	.align		4
.L_25:
        /*0038*/ 	.byte	0x04, 0x17
        /*003a*/ 	.short	(.L_27 - .L_26)
.L_26:
        /*003c*/ 	.word	0x00000000
        /*0040*/ 	.short	0x0006
        /*0042*/ 	.short	0x0028
        /*0044*/ 	.byte	0x00, 0xf0, 0x11, 0x00


	//----- nvinfo : EIATTR_KPARAM_INFO
	.align		4
.L_27:
        /*0048*/ 	.byte	0x04, 0x17
        /*004a*/ 	.short	(.L_29 - .L_28)
.L_28:
        /*004c*/ 	.word	0x00000000
        /*0050*/ 	.short	0x0005
        /*0052*/ 	.short	0x0024
        /*0054*/ 	.byte	0x00, 0xf0, 0x11, 0x00


	//----- nvinfo : EIATTR_KPARAM_INFO
	.align		4
.L_29:
        /*0058*/ 	.byte	0x04, 0x17
        /*005a*/ 	.short	(.L_31 - .L_30)
.L_30:
        /*005c*/ 	.word	0x00000000
        /*0060*/ 	.short	0x0004
        /*0062*/ 	.short	0x0020
        /*0064*/ 	.byte	0x00, 0xf0, 0x11, 0x00


	//----- nvinfo : EIATTR_KPARAM_INFO
	.align		4
.L_31:
        /*0068*/ 	.byte	0x04, 0x17
        /*006a*/ 	.short	(.L_33 - .L_32)
.L_32:
        /*006c*/ 	.word	0x00000000
        /*0070*/ 	.short	0x0003
        /*0072*/ 	.short	0x0018
        /*0074*/ 	.byte	0x00, 0xf5, 0x21, 0x00


	//----- nvinfo : EIATTR_KPARAM_INFO
	.align		4
.L_33:
        /*0078*/ 	.byte	0x04, 0x17
        /*007a*/ 	.short	(.L_35 - .L_34)
.L_34:
        /*007c*/ 	.word	0x00000000
        /*0080*/ 	.short	0x0002
        /*0082*/ 	.short	0x0010
        /*0084*/ 	.byte	0x00, 0xf5, 0x21, 0x00


	//----- nvinfo : EIATTR_KPARAM_INFO
	.align		4
.L_35:
        /*0088*/ 	.byte	0x04, 0x17
        /*008a*/ 	.short	(.L_37 - .L_36)
.L_36:
        /*008c*/ 	.word	0x00000000
        /*0090*/ 	.short	0x0001
        /*0092*/ 	.short	0x0008
        /*0094*/ 	.byte	0x00, 0xf5, 0x21, 0x00


	//----- nvinfo : EIATTR_KPARAM_INFO
	.align		4
.L_37:
        /*0098*/ 	.byte	0x04, 0x17
        /*009a*/ 	.short	(.L_39 - .L_38)
.L_38:
        /*009c*/ 	.word	0x00000000
        /*00a0*/ 	.short	0x0000
        /*00a2*/ 	.short	0x0000
        /*00a4*/ 	.byte	0x00, 0xf5, 0x21, 0x00


	//----- nvinfo : EIATTR_SPARSE_MMA_MASK
	.align		4
.L_39:
        /*00a8*/ 	.byte	0x03, 0x50
        /*00aa*/ 	.short	0x0000


	//----- nvinfo : EIATTR_MAXREG_COUNT
	.align		4
        /*00ac*/ 	.byte	0x03, 0x1b
        /*00ae*/ 	.short	0x00ff


	//----- nvinfo : EIATTR_NUM_BARRIERS
	.align		4
        /*00b0*/ 	.byte	0x02, 0x4c
        /*00b2*/ 	.byte	0x01
	.zero		1


	//----- nvinfo : EIATTR_MERCURY_ISA_VERSION
	.align		4
        /*00b4*/ 	.byte	0x03, 0x5f
        /*00b6*/ 	.short	0x0101


	//----- nvinfo : EIATTR_VRC_CTA_INIT_COUNT
	.align		4
        /*00b8*/ 	.byte	0x02, 0x4a
	.zero		1
	.zero		1


	//----- nvinfo : EIATTR_EXIT_INSTR_OFFSETS
	.align		4
        /*00bc*/ 	.byte	0x04, 0x1c
        /*00be*/ 	.short	(.L_41 - .L_40)


	//   ....[0]....
.L_40:
        /*00c0*/ 	.word	0x00001ab0


	//   ....[1]....
        /*00c4*/ 	.word	0x00001b30


	//----- nvinfo : EIATTR_CRS_STACK_SIZE
	.align		4
.L_41:
        /*00c8*/ 	.byte	0x04, 0x1e
        /*00ca*/ 	.short	(.L_43 - .L_42)
.L_42:
        /*00cc*/ 	.word	0x00000000


	//----- nvinfo : EIATTR_CBANK_PARAM_SIZE
	.align		4
.L_43:
        /*00d0*/ 	.byte	0x03, 0x19
        /*00d2*/ 	.short	0x0038


	//----- nvinfo : EIATTR_PARAM_CBANK
	.align		4
        /*00d4*/ 	.byte	0x04, 0x0a
        /*00d6*/ 	.short	(.L_45 - .L_44)
	.align		4
.L_44:
        /*00d8*/ 	.word	index@(.nv.constant0._Z17MatMulConv2DWGradPfS_S_S_iiiiii)
        /*00dc*/ 	.short	0x0380
        /*00de*/ 	.short	0x0038


	//----- nvinfo : EIATTR_SW_WAR
	.align		4
.L_45:
        /*00e0*/ 	.byte	0x04, 0x36
        /*00e2*/ 	.short	(.L_47 - .L_46)
.L_46:
        /*00e4*/ 	.word	0x00000008
.L_47:


//--------------------- .nv.info._Z12MatMulConv2DPfS_S_iiiiiii --------------------------
	.section	.nv.info._Z12MatMulConv2DPfS_S_iiiiiii,"",@"SHT_CUDA_INFO"
	.sectionflags	@""
	.align	4


	//----- nvinfo : EIATTR_CUDA_API_VERSION
	.align		4
        /*0000*/ 	.byte	0x04, 0x37
        /*0002*/ 	.short	(.L_49 - .L_48)
.L_48:
        /*0004*/ 	.word	0x00000082


	//----- nvinfo : EIATTR_KPARAM_INFO
	.align		4
.L_49:
        /*0008*/ 	.byte	0x04, 0x17
        /*000a*/ 	.short	(.L_51 - .L_50)
.L_50:
        /*000c*/ 	.word	0x00000000
        /*0010*/ 	.short	0x0009
        /*0012*/ 	.short	0x0030
        /*0014*/ 	.byte	0x00, 0xf0, 0x11, 0x00


	//----- nvinfo : EIATTR_KPARAM_INFO
	.align		4
.L_51:
        /*0018*/ 	.byte	0x04, 0x17
        /*001a*/ 	.short	(.L_53 - .L_52)
.L_52:
        /*001c*/ 	.word	0x00000000
        /*0020*/ 	.short	0x0008
        /*0022*/ 	.short	0x002c
        /*0024*/ 	.byte	0x00, 0xf0, 0x11, 0x00


	//----- nvinfo : EIATTR_KPARAM_INFO
	.align		4
.L_53:
        /*0028*/ 	.byte	0x04, 0x17
        /*002a*/ 	.short	(.L_55 - .L_54)
.L_54:
        /*002c*/ 	.word	0x00000000
        /*0030*/ 	.short	0x0007
        /*0032*/ 	.short	0x0028
        /*0034*/ 	.byte	0x00, 0xf0, 0x11, 0x00


	//----- nvinfo : EIATTR_KPARAM_INFO
	.align		4
.L_55:
        /*0038*/ 	.byte	0x04, 0x17
        /*003a*/ 	.short	(.L_57 - .L_56)
.L_56:
        /*003c*/ 	.word	0x00000000
        /*0040*/ 	.short	0x0006
        /*0042*/ 	.short	0x0024
        /*0044*/ 	.byte	0x00, 0xf0, 0x11, 0x00


	//----- nvinfo : EIATTR_KPARAM_INFO
	.align		4
.L_57:
        /*0048*/ 	.byte	0x04, 0x17
        /*004a*/ 	.short	(.L_59 - .L_58)
.L_58:
        /*004c*/ 	.word	0x00000000
        /*0050*/ 	.short	0x0005
        /*0052*/ 	.short	0x0020
        /*0054*/ 	.byte	0x00, 0xf0, 0x11, 0x00


	//----- nvinfo : EIATTR_KPARAM_INFO
	.align		4
.L_59:
        /*0058*/ 	.byte	0x04, 0x17
        /*005a*/ 	.short	(.L_61 - .L_60)
.L_60:
        /*005c*/ 	.word	0x00000000
        /*0060*/ 	.short	0x0004
        /*0062*/ 	.short	0x001c
        /*0064*/ 	.byte	0x00, 0xf0, 0x11, 0x00


	//----- nvinfo : EIATTR_KPARAM_INFO
	.align		4
.L_61:
        /*0068*/ 	.byte	0x04, 0x17
        /*006a*/ 	.short	(.L_63 - .L_62)
.L_62:
        /*006c*/ 	.word	0x00000000
        /*0070*/ 	.short	0x0003
        /*0072*/ 	.short	0x0018
        /*0074*/ 	.byte	0x00, 0xf0, 0x11, 0x00


	//----- nvinfo : EIATTR_KPARAM_INFO
	.align		4
.L_63:
        /*0078*/ 	.byte	0x04, 0x17
        /*007a*/ 	.short	(.L_65 - .L_64)
.L_64:
        /*007c*/ 	.word	0x00000000
        /*0080*/ 	.short	0x0002
        /*0082*/ 	.short	0x0010
        /*0084*/ 	.byte	0x00, 0xf5, 0x21, 0x00


	//----- nvinfo : EIATTR_KPARAM_INFO
	.align		4
.L_65:
        /*0088*/ 	.byte	0x04, 0x17
        /*008a*/ 	.short	(.L_67 - .L_66)
.L_66:
        /*008c*/ 	.word	0x00000000
        /*0090*/ 	.short	0x0001
        /*0092*/ 	.short	0x0008
        /*0094*/ 	.byte	0x00, 0xf5, 0x21, 0x00


	//----- nvinfo : EIATTR_KPARAM_INFO
	.align		4
.L_67:
        /*0098*/ 	.byte	0x04, 0x17
        /*009a*/ 	.short	(.L_69 - .L_68)
.L_68:
        /*009c*/ 	.word	0x00000000
        /*00a0*/ 	.short	0x0000
        /*00a2*/ 	.short	0x0000
        /*00a4*/ 	.byte	0x00, 0xf5, 0x21, 0x00


	//----- nvinfo : EIATTR_SPARSE_MMA_MASK
	.align		4
.L_69:
        /*00a8*/ 	.byte	0x03, 0x50
        /*00aa*/ 	.short	0x0000


	//----- nvinfo : EIATTR_MAXREG_COUNT
	.align		4
        /*00ac*/ 	.byte	0x03, 0x1b
        /*00ae*/ 	.short	0x00ff


	//----- nvinfo : EIATTR_NUM_BARRIERS
	.align		4
        /*00b0*/ 	.byte	0x02, 0x4c
        /*00b2*/ 	.byte	0x01
	.zero		1


	//----- nvinfo : EIATTR_MERCURY_ISA_VERSION
	.align		4
        /*00b4*/ 	.byte	0x03, 0x5f
        /*00b6*/ 	.short	0x0101


	//----- nvinfo : EIATTR_VRC_CTA_INIT_COUNT
	.align		4
        /*00b8*/ 	.byte	0x02, 0x4a
	.zero		1
	.zero		1


	//----- nvinfo : EIATTR_EXIT_INSTR_OFFSETS
	.align		4
        /*00bc*/ 	.byte	0x04, 0x1c
        /*00be*/ 	.short	(.L_71 - .L_70)


	//   ....[0]....
.L_70:
        /*00c0*/ 	.word	0x00002e80


	//   ....[1]....
        /*00c4*/ 	.word	0x00002ed0


	//----- nvinfo : EIATTR_CRS_STACK_SIZE
	.align		4
.L_71:
        /*00c8*/ 	.byte	0x04, 0x1e
        /*00ca*/ 	.short	(.L_73 - .L_72)
.L_72:
        /*00cc*/ 	.word	0x00000000


	//----- nvinfo : EIATTR_CBANK_PARAM_SIZE
	.align		4
.L_73:
        /*00d0*/ 	.byte	0x03, 0x19
        /*00d2*/ 	.short	0x0034


	//----- nvinfo : EIATTR_PARAM_CBANK
	.align		4
        /*00d4*/ 	.byte	0x04, 0x0a
        /*00d6*/ 	.short	(.L_75 - .L_74)
	.align		4
.L_74:
        /*00d8*/ 	.word	index@(.nv.constant0._Z12MatMulConv2DPfS_S_iiiiiii)
        /*00dc*/ 	.short	0x0380
        /*00de*/ 	.short	0x0034


	//----- nvinfo : EIATTR_SW_WAR
	.align		4
.L_75:
        /*00e0*/ 	.byte	0x04, 0x36
        /*00e2*/ 	.short	(.L_77 - .L_76)
.L_76:
        /*00e4*/ 	.word	0x00000008
.L_77:


//--------------------- .nv.info._Z11MatMulNaivePfS_S_iii --------------------------
	.section	.nv.info._Z11MatMulNaivePfS_S_iii,"",@"SHT_CUDA_INFO"
	.sectionflags	@""
	.align	4


	//----- nvinfo : EIATTR_CUDA_API_VERSION
	.align		4
        /*0000*/ 	.byte	0x04, 0x37
        /*0002*/ 	.short	(.L_79 - .L_78)
.L_78:
        /*0004*/ 	.word	0x00000082


	//----- nvinfo : EIATTR_KPARAM_INFO
	.align		4
.L_79:
        /*0008*/ 	.byte	0x04, 0x17
        /*000a*/ 	.short	(.L_81 - .L_80)
.L_80:
        /*000c*/ 	.word	0x00000000
        /*0010*/ 	.short	0x0005
        /*0012*/ 	.short	0x0020
        /*0014*/ 	.byte	0x00, 0xf0, 0x11, 0x00


	//----- nvinfo : EIATTR_KPARAM_INFO
	.align		4
.L_81:
        /*0018*/ 	.byte	0x04, 0x17
        /*001a*/ 	.short	(.L_83 - .L_82)
.L_82:
        /*001c*/ 	.word	0x00000000
        /*0020*/ 	.short	0x0004
        /*0022*/ 	.short	0x001c
        /*0024*/ 	.byte	0x00, 0xf0, 0x11, 0x00


	//----- nvinfo : EIATTR_KPARAM_INFO
	.align		4
.L_83:
        /*0028*/ 	.byte	0x04, 0x17
        /*002a*/ 	.short	(.L_85 - .L_84)
.L_84:
        /*002c*/ 	.word	0x00000000
        /*0030*/ 	.short	0x0003
        /*0032*/ 	.short	0x0018
        /*0034*/ 	.byte	0x00, 0xf0, 0x11, 0x00


	//----- nvinfo : EIATTR_KPARAM_INFO
	.align		4
.L_85:
        /*0038*/ 	.byte	0x04, 0x17
        /*003a*/ 	.short	(.L_87 - .L_86)
.L_86:
        /*003c*/ 	.word	0x00000000
        /*0040*/ 	.short	0x0002
        /*0042*/ 	.short	0x0010
        /*0044*/ 	.byte	0x00, 0xf5, 0x21, 0x00


	//----- nvinfo : EIATTR_KPARAM_INFO
	.align		4
.L_87:
        /*0048*/ 	.byte	0x04, 0x17
        /*004a*/ 	.short	(.L_89 - .L_88)
.L_88:
        /*004c*/ 	.word	0x00000000
        /*0050*/ 	.short	0x0001
        /*0052*/ 	.short	0x0008
        /*0054*/ 	.byte	0x00, 0xf5, 0x21, 0x00


	//----- nvinfo : EIATTR_KPARAM_INFO
	.align		4
.L_89:
        /*0058*/ 	.byte	0x04, 0x17
        /*005a*/ 	.short	(.L_91 - .L_90)
.L_90:
        /*005c*/ 	.word	0x00000000
        /*0060*/ 	.short	0x0000
        /*0062*/ 	.short	0x0000
        /*0064*/ 	.byte	0x00, 0xf5, 0x21, 0x00


	//----- nvinfo : EIATTR_SPARSE_MMA_MASK
	.align		4
.L_91:
        /*0068*/ 	.byte	0x03, 0x50
        /*006a*/ 	.short	0x0000


	//----- nvinfo : EIATTR_MAXREG_COUNT
	.align		4
        /*006c*/ 	.byte	0x03, 0x1b
        /*006e*/ 	.short	0x00ff


	//----- nvinfo : EIATTR_MERCURY_ISA_VERSION
	.align		4
        /*0070*/ 	.byte	0x03, 0x5f
        /*0072*/ 	.short	0x0101


	//----- nvinfo : EIATTR_VRC_CTA_INIT_COUNT
	.align		4
        /*0074*/ 	.byte	0x02, 0x4a
	.zero		1
	.zero		1


	//----- nvinfo : EIATTR_EXIT_INSTR_OFFSETS
	.align		4
        /*0078*/ 	.byte	0x04, 0x1c
        /*007a*/ 	.short	(.L_93 - .L_92)


	//   ....[0]....
.L_92:
        /*007c*/ 	.word	0x00000890


	//----- nvinfo : EIATTR_CBANK_PARAM_SIZE
	.align		4
.L_93:
        /*0080*/ 	.byte	0x03, 0x19
        /*0082*/ 	.short	0x0024


	//----- nvinfo : EIATTR_PARAM_CBANK
	.align		4
        /*0084*/ 	.byte	0x04, 0x0a
        /*0086*/ 	.short	(.L_95 - .L_94)
	.align		4
.L_94:
        /*0088*/ 	.word	index@(.nv.constant0._Z11MatMulNaivePfS_S_iii)
        /*008c*/ 	.short	0x0380
        /*008e*/ 	.short	0x0024


	//----- nvinfo : EIATTR_SW_WAR
	.align		4
.L_95:
        /*0090*/ 	.byte	0x04, 0x36
        /*0092*/ 	.short	(.L_97 - .L_96)
.L_96:
        /*0094*/ 	.word	0x00000008
.L_97:


//--------------------- .nv.callgraph             --------------------------
	.section	.nv.callgraph,"",@"SHT_CUDA_CALLGRAPH"
	.align	4
	.sectionentsize	8
	.align		4
        /*0000*/ 	.word	0x00000000
	.align		4
        /*0004*/ 	.word	0xffffffff
	.align		4
        /*0008*/ 	.word	0x00000000
	.align		4
        /*000c*/ 	.word	0xfffffffe
	.align		4
        /*0010*/ 	.word	0x00000000
	.align		4
        /*0014*/ 	.word	0xfffffffd
	.align		4
        /*0018*/ 	.word	0x00000000
	.align		4
        /*001c*/ 	.word	0xfffffffc


//--------------------- .text._Z17MatMulConv2DWGradPfS_S_S_iiiiii --------------------------
	.section	.text._Z17MatMulConv2DWGradPfS_S_S_iiiiii,"ax",@progbits
	.align	128
        .global         _Z17MatMulConv2DWGradPfS_S_S_iiiiii
        .type           _Z17MatMulConv2DWGradPfS_S_S_iiiiii,@function
        .size           _Z17MatMulConv2DWGradPfS_S_S_iiiiii,(.L_x_122 - _Z17MatMulConv2DWGradPfS_S_S_iiiiii)
        .other          _Z17MatMulConv2DWGradPfS_S_S_iiiiii,@"STO_CUDA_ENTRY STV_DEFAULT"
_Z17MatMulConv2DWGradPfS_S_S_iiiiii:
.text._Z17MatMulConv2DWGradPfS_S_S_iiiiii:
[----:B------:R-:W-:Y:S01]  /*0000*/  LDC R1, c[0x0][0x37c] ;  /* 0x0000df00ff017b82 */ /* 0x000fe20000000800 */
[----:B------:R-:W0:Y:S01]  /*0010*/  S2R R8, SR_CTAID.X ;  /* 0x0000000000087919 */ /* 0x000e220000002500 */
[----:B------:R-:W1:Y:S06]  /*0020*/  LDCU UR5, c[0x0][0x3a4] ;  /* 0x00007480ff0577ac */ /* 0x000e6c0008000800 */
[----:B------:R-:W0:Y:S01]  /*0030*/  LDC R3, c[0x0][0x360] ;  /* 0x0000d800ff037b82 */ /* 0x000e220000000800 */
[----:B------:R-:W-:Y:S01]  /*0040*/  HFMA2 R4, -RZ, RZ, 0, 0 ;  /* 0x00000000ff047431 */ /* 0x000fe200000001ff */
[----:B------:R-:W0:Y:S01]  /*0050*/  S2R R0, SR_TID.X ;  /* 0x0000000000007919 */ /* 0x000e220000002100 */
[----:B------:R-:W2:Y:S01]  /*0060*/  LDCU.64 UR10, c[0x0][0x358] ;  /* 0x00006b00ff0a77ac */ /* 0x000ea20008000a00 */
[----:B------:R-:W3:Y:S04]  /*0070*/  S2R R2, SR_TID.Y ;  /* 0x0000000000027919 */ /* 0x000ee80000002200 */
[----:B------:R-:W3:Y:S08]  /*0080*/  S2UR UR4, SR_CTAID.Z ;  /* 0x00000000000479c3 */ /* 0x000ef00000002700 */
[----:B------:R-:W3:Y:S01]  /*0090*/  LDC R5, c[0x0][0x368] ;  /* 0x0000da00ff057b82 */ /* 0x000ee20000000800 */
[----:B-1----:R-:W-:Y:S01]  /*00a0*/  UISETP.GE.AND UP0, UPT, UR5, 0x1, UPT ;  /* 0x000000010500788c */ /* 0x002fe2000bf06270 */
[----:B0-----:R-:W-:-:S02]  /*00b0*/  IMAD R6, R3, R8, R0 ;  /* 0x0000000803067224 */ /* 0x001fc400078e0200 */
[----:B---3--:R-:W-:-:S06]  /*00c0*/  IMAD R5, R5, UR4, R2 ;  /* 0x0000000405057c24 */ /* 0x008fcc000f8e0202 */
[----:B--2---:R-:W-:Y:S05]  /*00d0*/  BRA.U !UP0, `(.L_x_0) ;  /* 0x0000001908647547 */ /* 0x004fea000b800000 */
[----:B------:R-:W0:Y:S01]  /*00e0*/  LDC R7, c[0x0][0x364] ;  /* 0x0000d900ff077b82 */ /* 0x000e220000000800 */
[----:B------:R-:W1:Y:S01]  /*00f0*/  LDCU UR5, c[0x0][0x3b0] ;  /* 0x00007600ff0577ac */ /* 0x000e620008000800 */
[C---:B------:R-:W-:Y:S01]  /*0100*/  IADD3 R11, PT, PT, R8.reuse, 0x3, RZ ;  /* 0x00000003080b7810 */ /* 0x040fe20007ffe0ff */
[C---:B------:R-:W-:Y:S01]  /*0110*/  VIADD R9, R8.reuse, 0x4 ;  /* 0x0000000408097836 */ /* 0x040fe20000000000 */
[----:B------:R-:W2:Y:S01]  /*0120*/  LDCU UR4, c[0x0][0x3b4] ;  /* 0x00007680ff0477ac */ /* 0x000ea20008000800 */
[----:B------:R-:W-:Y:S02]  /*0130*/  VIADD R12, R8, 0x2 ;  /* 0x00000002080c7836 */ /* 0x000fe40000000000 */
[----:B------:R-:W-:Y:S01]  /*0140*/  IMAD R13, R3, R8, R3 ;  /* 0x00000008030d7224 */ /* 0x000fe200078e0203 */
[----:B------:R-:W-:Y:S01]  /*0150*/  MOV R8, RZ ;  /* 0x000000ff00087202 */ /* 0x000fe20000000f00 */
[----:B------:R-:W-:Y:S02]  /*0160*/  IMAD.MOV.U32 R4, RZ, RZ, RZ ;  /* 0x000000ffff047224 */ /* 0x000fe400078e00ff */
[----:B------:R-:W-:-:S02]  /*0170*/  IMAD R9, R9, R3, R0 ;  /* 0x0000000309097224 */ /* 0x000fc400078e0200 */
[-CC-:B------:R-:W-:Y:S02]  /*0180*/  IMAD R11, R11, R3.reuse, R0.reuse ;  /* 0x000000030b0b7224 */ /* 0x180fe400078e0200 */
[--C-:B------:R-:W-:Y:S02]  /*0190*/  IMAD R12, R12, R3, R0.reuse ;  /* 0x000000030c0c7224 */ /* 0x100fe400078e0200 */
[----:B------:R-:W-:Y:S01]  /*01a0*/  IMAD.IADD R13, R13, 0x1, R0 ;  /* 0x000000010d0d7824 */ /* 0x000fe200078e0200 */
[----:B-1----:R-:W-:Y:S01]  /*01b0*/  IADD3 R10, PT, PT, R3, UR5, RZ ;  /* 0x00000005030a7c10 */ /* 0x002fe2000fffe0ff */
[----:B--2---:R-:W-:Y:S01]  /*01c0*/  UIADD3 UR4, UPT, UPT, UR4, 0x1, URZ ;  /* 0x0000000104047890 */ /* 0x004fe2000fffe0ff */
[----:B0-----:R-:W-:-:S03]  /*01d0*/  LOP3.LUT R14, R7, 0x7f0, RZ, 0xc0, !PT ;  /* 0x000007f0070e7812 */ /* 0x001fc600078ec0ff */
[----:B------:R-:W-:Y:S01]  /*01e0*/  IMAD R15, R10, R3, RZ ;  /* 0x000000030a0f7224 */ /* 0x000fe200078e02ff */
[----:B------:R-:W-:-:S12]  /*01f0*/  ULOP3.LUT UR6, UR4, 0xfffffffc, URZ, 0xc0, !UPT ;  /* 0xfffffffc04067892 */ /* 0x000fd8000f8ec0ff */
.L_x_31:
[----:B0-----:R-:W0:Y:S01]  /*0200*/  LDCU UR5, c[0x0][0x3b4] ;  /* 0x00007680ff0577ac */ /* 0x001e220008000800 */
[----:B------:R-:W-:Y:S01]  /*0210*/  MOV R17, R8 ;  /* 0x0000000800117202 */ /* 0x000fe20000000f00 */
[----:B------:R-:W-:Y:S01]  /*0220*/  IMAD.IADD R8, R3, 0x1, R8 ;  /* 0x0000000103087824 */ /* 0x000fe200078e0208 */
[----:B------:R-:W1:Y:S01]  /*0230*/  LDCU UR4, c[0x0][0x3a4] ;  /* 0x00007480ff0477ac */ /* 0x000e620008000800 */
[----:B0-----:R-:W-:-:S03]  /*0240*/  UISETP.GE.AND UP0, UPT, UR5, URZ, UPT ;  /* 0x000000ff0500728c */ /* 0x001fc6000bf06270 */
[----:B-1----:R-:W-:-:S06]  /*0250*/  ISETP.GE.AND P1, PT, R8, UR4, PT ;  /* 0x0000000408007c0c */ /* 0x002fcc000bf26270 */
[----:B------:R-:W-:Y:S07]  /*0260*/  BRA.U !UP0, `(.L_x_1) ;  /* 0x0000001108147547 */ /* 0x000fee000b800000 */
[----:B------:R-:W-:Y:S01]  /*0270*/  UISETP.GE.U32.AND UP0, UPT, UR5, 0x3, UPT ;  /* 0x000000030500788c */ /* 0x000fe2000bf06070 */
[----:B------:R-:W-:Y:S01]  /*0280*/  IADD3 R16, PT, PT, R2, R17, RZ ;  /* 0x0000001102107210 */ /* 0x000fe20007ffe0ff */
[----:B------:R-:W-:-:S07]  /*0290*/  UMOV UR4, URZ ;  /* 0x000000ff00047c82 */ /* 0x000fce0008000000 */
[----:B------:R-:W-:Y:S05]  /*02a0*/  BRA.U !UP0, `(.L_x_2) ;  /* 0x0000000908547547 */ /* 0x000fea000b800000 */
[C-C-:B------:R-:W-:Y:S01]  /*02b0*/  IMAD.IADD R17, R3.reuse, 0x1, R0.reuse ;  /* 0x0000000103117824 */ /* 0x140fe200078e0200 */
[C---:B------:R-:W-:Y:S01]  /*02c0*/  LEA R23, R3.reuse, R0, 0x1 ;  /* 0x0000000003177211 */ /* 0x040fe200078e08ff */
[C-C-:B------:R-:W-:Y:S01]  /*02d0*/  IMAD R22, R3.reuse, 0x3, R0.reuse ;  /* 0x0000000303167824 */ /* 0x140fe200078e0200 */
[----:B------:R-:W-:Y:S01]  /*02e0*/  MOV R26, R13 ;  /* 0x0000000d001a7202 */ /* 0x000fe20000000f00 */
[----:B------:R-:W-:Y:S01]  /*02f0*/  IMAD R24, R3, 0x4, R0 ;  /* 0x0000000403187824 */ /* 0x000fe200078e0200 */
[----:B------:R-:W-:Y:S01]  /*0300*/  MOV R30, R11 ;  /* 0x0000000b001e7202 */ /* 0x000fe20000000f00 */
[----:B------:R-:W-:Y:S01]  /*0310*/  IMAD.MOV.U32 R28, RZ, RZ, R12 ;  /* 0x000000ffff1c7224 */ /* 0x000fe200078e000c */
[----:B------:R-:W0:Y:S01]  /*0320*/  LDCU UR9, c[0x0][0x3b4] ;  /* 0x00007680ff0977ac */ /* 0x000e220008000800 */
[----:B------:R-:W-:Y:S01]  /*0330*/  IMAD.MOV.U32 R32, RZ, RZ, R9 ;  /* 0x000000ffff207224 */ /* 0x000fe200078e0009 */
[----:B------:R-:W1:Y:S01]  /*0340*/  LDCU.64 UR14, c[0x0][0x3a0] ;  /* 0x00007400ff0e77ac */ /* 0x000e620008000a00 */
[----:B------:R-:W-:Y:S01]  /*0350*/  UIADD3 UR12, UPT, UPT, -UR5, URZ, URZ ;  /* 0x000000ff050c7290 */ /* 0x000fe2000fffe1ff */
[----:B------:R-:W-:-:S11]  /*0360*/  UMOV UR4, URZ ;  /* 0x000000ff00047c82 */ /* 0x000fd60008000000 */
.L_x_15:
[----:B------:R-:W-:Y:S01]  /*0370*/  UISETP.NE.AND UP0, UPT, UR12, URZ, UPT ;  /* 0x000000ff0c00728c */ /* 0x000fe2000bf05270 */
[----:B------:R-:W-:Y:S01]  /*0380*/  BSSY.RECONVERGENT B0, `(.L_x_3) ;  /* 0x000001c000007945 */ /* 0x000fe20003800200 */
[----:B0-----:R-:W-:Y:S01]  /*0390*/  MOV R25, R0 ;  /* 0x0000000000197202 */ /* 0x001fe20000000f00 */
[----:B------:R-:W-:-:S06]  /*03a0*/  IMAD.MOV.U32 R27, RZ, RZ, R6 ;  /* 0x000000ffff1b7224 */ /* 0x000fcc00078e0006 */
[----:B------:R-:W-:Y:S05]  /*03b0*/  BRA.U !UP0, `(.L_x_4) ;  /* 0x0000000108107547 */ /* 0x000fea000b800000 */
[----:B------:R-:W-:-:S13]  /*03c0*/  ISETP.GE.U32.AND P0, PT, R17, R10, PT ;  /* 0x0000000a1100720c */ /* 0x000fda0003f06070 */
[----:B------:R-:W-:Y:S05]  /*03d0*/  @P0 BRA `(.L_x_5) ;  /* 0x0000000000580947 */ /* 0x000fea0003800000 */
[----:B------:R-:W-:Y:S01]  /*03e0*/  MOV R25, R17 ;  /* 0x0000001100197202 */ /* 0x000fe20000000f00 */
[----:B------:R-:W-:-:S07]  /*03f0*/  IMAD.MOV.U32 R27, RZ, RZ, R26 ;  /* 0x000000ffff1b7224 */ /* 0x000fce00078e001a */
.L_x_4:
[----:B-1----:R-:W-:Y:S01]  /*0400*/  ISETP.GE.AND P0, PT, R16, UR15, PT ;  /* 0x0000000f10007c0c */ /* 0x002fe2000bf06270 */
[----:B------:R-:W1:Y:S03]  /*0410*/  LDC.64 R20, c[0x0][0x390] ;  /* 0x0000e400ff147b82 */ /* 0x000e660000000a00 */
[----:B------:R-:W-:-:S04]  /*0420*/  ISETP.LT.AND P0, PT, R27, UR14, !P0 ;  /* 0x0000000e1b007c0c */ /* 0x000fc8000c701270 */
[----:B------:R-:W-:Y:S01]  /*0430*/  ISETP.GT.AND P0, PT, R27, -0x1, P0 ;  /* 0xffffffff1b00780c */ /* 0x000fe20000704270 */
[----:B------:R-:W2:-:S12]  /*0440*/  LDC.64 R18, c[0x0][0x398] ;  /* 0x0000e600ff127b82 */ /* 0x000e980000000a00 */
[----:B------:R-:W-:-:S04]  /*0450*/  @P0 IMAD R27, R27, UR15, R16 ;  /* 0x0000000f1b1b0c24 */ /* 0x000fc8000f8e0210 */
[----:B-1----:R-:W-:-:S06]  /*0460*/  @P0 IMAD.WIDE R20, R27, 0x4, R20 ;  /* 0x000000041b140825 */ /* 0x002fcc00078e0214 */
[----:B------:R-:W3:Y:S01]  /*0470*/  @P0 LDG.E R21, desc[UR10][R20.64] ;  /* 0x0000000a14150981 */ /* 0x000ee2000c1e1900 */
[----:B--2---:R-:W-:-:S06]  /*0480*/  @P0 IMAD.WIDE R18, R27, 0x4, R18 ;  /* 0x000000041b120825 */ /* 0x004fcc00078e0212 */
[----:B------:R-:W2:Y:S01]  /*0490*/  @P0 LDG.E R18, desc[UR10][R18.64] ;  /* 0x0000000a12120981 */ /* 0x000ea2000c1e1900 */
[----:B------:R-:W1:Y:S01]  /*04a0*/  S2UR UR7, SR_CgaCtaId ;  /* 0x00000000000779c3 */ /* 0x000e620000008800 */
[----:B------:R-:W-:Y:S01]  /*04b0*/  UMOV UR5, 0x400 ;  /* 0x0000040000057882 */ /* 0x000fe20000000000 */
[----:B------:R-:W-:Y:S01]  /*04c0*/  IMAD R25, R3, R25, R2 ;  /* 0x0000001903197224 */ /* 0x000fe200078e0202 */
[----:B-1----:R-:W-:-:S06]  /*04d0*/  ULEA UR5, UR7, UR5, 0x18 ;  /* 0x0000000507057291 */ /* 0x002fcc000f8ec0ff */
[----:B------:R-:W-:-:S04]  /*04e0*/  LEA R34, R25, UR5, 0x2 ;  /* 0x0000000519227c11 */ /* 0x000fc8000f8e10ff */
[----:B------:R-:W-:Y:S01]  /*04f0*/  LEA R25, R15, R34, 0x2 ;  /* 0x000000220f197211 */ /* 0x000fe200078e10ff */
[----:B------:R4:W-:Y:S04]  /*0500*/  @!P0 STS [R34], RZ ;  /* 0x000000ff22008388 */ /* 0x0009e80000000800 */
[----:B------:R4:W-:Y:S04]  /*0510*/  @!P0 STS [R25], RZ ;  /* 0x000000ff19008388 */ /* 0x0009e80000000800 */
[----:B---3--:R4:W-:Y:S04]  /*0520*/  @P0 STS [R34], R21 ;  /* 0x0000001522000388 */ /* 0x0089e80000000800 */
[----:B--2---:R4:W-:Y:S02]  /*0530*/  @P0 STS [R25], R18 ;  /* 0x0000001219000388 */ /* 0x0049e40000000800 */
.L_x_5:
[----:B01----:R-:W-:Y:S05]  /*0540*/  BSYNC.RECONVERGENT B0 ;  /* 0x0000000000007941 */ /* 0x003fea0003800200 */
.L_x_3:
[----:B------:R-:W-:Y:S01]  /*0550*/  UIADD3 UR7, UPT, UPT, UR4, 0x1, URZ ;  /* 0x0000000104077890 */ /* 0x000fe2000fffe0ff */
[----:B------:R-:W-:Y:S01]  /*0560*/  BSSY.RECONVERGENT B0, `(.L_x_6) ;  /* 0x000001e000007945 */ /* 0x000fe20003800200 */
[----:B------:R-:W-:Y:S01]  /*0570*/  UMOV UR5, UR9 ;  /* 0x0000000900057c82 */ /* 0x000fe20008000000 */
[----:B----4-:R-:W-:Y:S01]  /*0580*/  IMAD.MOV.U32 R25, RZ, RZ, R0 ;  /* 0x000000ffff197224 */ /* 0x010fe200078e0000 */
[----:B------:R-:W-:Y:S01]  /*0590*/  UISETP.NE.AND UP0, UPT, UR7, UR5, UPT ;  /* 0x000000050700728c */ /* 0x000fe2000bf05270 */
[----:B------:R-:W-:-:S08]  /*05a0*/  MOV R27, R6 ;  /* 0x00000006001b7202 */ /* 0x000fd00000000f00 */
[----:B------:R-:W-:Y:S05]  /*05b0*/  BRA.U !UP0, `(.L_x_7) ;  /* 0x0000000108107547 */ /* 0x000fea000b800000 */
[----:B------:R-:W-:-:S13]  /*05c0*/  ISETP.GE.U32.AND P0, PT, R23, R10, PT ;  /* 0x0000000a1700720c */ /* 0x000fda0003f06070 */
[----:B------:R-:W-:Y:S05]  /*05d0*/  @P0 BRA `(.L_x_8) ;  /* 0x0000000000580947 */ /* 0x000fea0003800000 */
[----:B------:R-:W-:Y:S01]  /*05e0*/  IMAD.MOV.U32 R25, RZ, RZ, R23 ;  /* 0x000000ffff197224 */ /* 0x000fe200078e0017 */
[----:B------:R-:W-:-:S07]  /*05f0*/  MOV R27, R28 ;  /* 0x0000001c001b7202 */ /* 0x000fce0000000f00 */
.L_x_7:
[----:B------:R-:W-:Y:S01]  /*0600*/  ISETP.GE.AND P0, PT, R16, UR15, PT ;  /* 0x0000000f10007c0c */ /* 0x000fe2000bf06270 */
[----:B------:R-:W0:Y:S03]  /*0610*/  LDC.64 R18, c[0x0][0x390] ;  /* 0x0000e400ff127b82 */ /* 0x000e260000000a00 */
[----:B------:R-:W-:-:S04]  /*0620*/  ISETP.GE.OR P0, PT, R27, UR14, P0 ;  /* 0x0000000e1b007c0c */ /* 0x000fc80008706670 */
[----:B------:R-:W-:Y:S01]  /*0630*/  ISETP.LT.OR P0, PT, R27, RZ, P0 ;  /* 0x000000ff1b00720c */ /* 0x000fe20000701670 */
[----:B------:R-:W1:-:S12]  /*0640*/  LDC.64 R20, c[0x0][0x398] ;  /* 0x0000e600ff147b82 */ /* 0x000e580000000a00 */
[----:B------:R-:W-:-:S04]  /*0650*/  @!P0 IMAD R27, R27, UR15, R16 ;  /* 0x0000000f1b1b8c24 */ /* 0x000fc8000f8e0210 */
[----:B0-----:R-:W-:-:S06]  /*0660*/  @!P0 IMAD.WIDE R18, R27, 0x4, R18 ;  /* 0x000000041b128825 */ /* 0x001fcc00078e0212 */
[----:B------:R-:W2:Y:S01]  /*0670*/  @!P0 LDG.E R18, desc[UR10][R18.64] ;  /* 0x0000000a12128981 */ /* 0x000ea2000c1e1900 */
[----:B-1----:R-:W-:-:S06]  /*0680*/  @!P0 IMAD.WIDE R20, R27, 0x4, R20 ;  /* 0x000000041b148825 */ /* 0x002fcc00078e0214 */
[----:B------:R-:W3:Y:S01]  /*0690*/  @!P0 LDG.E R20, desc[UR10][R20.64] ;  /* 0x0000000a14148981 */ /* 0x000ee2000c1e1900 */
[----:B------:R-:W0:Y:S01]  /*06a0*/  S2UR UR8, SR_CgaCtaId ;  /* 0x00000000000879c3 */ /* 0x000e220000008800 */
[----:B------:R-:W-:Y:S01]  /*06b0*/  UMOV UR7, 0x400 ;  /* 0x0000040000077882 */ /* 0x000fe20000000000 */
[----:B------:R-:W-:Y:S01]  /*06c0*/  IMAD R25, R3, R25, R2 ;  /* 0x0000001903197224 */ /* 0x000fe200078e0202 */
[----:B0-----:R-:W-:-:S06]  /*06d0*/  ULEA UR7, UR8, UR7, 0x18 ;  /* 0x0000000708077291 */ /* 0x001fcc000f8ec0ff */
[----:B------:R-:W-:-:S04]  /*06e0*/  LEA R25, R25, UR7, 0x2 ;  /* 0x0000000719197c11 */ /* 0x000fc8000f8e10ff */
[----:B------:R-:W-:Y:S01]  /*06f0*/  LEA R27, R15, R25, 0x2 ;  /* 0x000000190f1b7211 */ /* 0x000fe200078e10ff */
[----:B--2---:R0:W-:Y:S04]  /*0700*/  @!P0 STS [R25], R18 ;  /* 0x0000001219008388 */ /* 0x0041e80000000800 */
[----:B---3--:R0:W-:Y:S04]  /*0710*/  @!P0 STS [R27], R20 ;  /* 0x000000141b008388 */ /* 0x0081e80000000800 */
[----:B------:R0:W-:Y:S04]  /*0720*/  @P0 STS [R25], RZ ;  /* 0x000000ff19000388 */ /* 0x0001e80000000800 */
[----:B------:R0:W-:Y:S02]  /*0730*/  @P0 STS [R27], RZ ;  /* 0x000000ff1b000388 */ /* 0x0001e40000000800 */
.L_x_8:
[----:B------:R-:W-:Y:S05]  /*0740*/  BSYNC.RECONVERGENT B0 ;  /* 0x0000000000007941 */ /* 0x000fea0003800200 */
.L_x_6:
[----:B------:R-:W-:Y:S01]  /*0750*/  UIADD3 UR7, UPT, UPT, UR4, 0x2, URZ ;  /* 0x0000000204077890 */ /* 0x000fe2000fffe0ff */
[----:B------:R-:W-:Y:S01]  /*0760*/  BSSY.RECONVERGENT B0, `(.L_x_9) ;  /* 0x000001d000007945 */ /* 0x000fe20003800200 */
[----:B0-----:R-:W-:Y:S01]  /*0770*/  IMAD.MOV.U32 R25, RZ, RZ, R0 ;  /* 0x000000ffff197224 */ /* 0x001fe200078e0000 */
[----:B------:R-:W-:Y:S01]  /*0780*/  MOV R27, R6 ;  /* 0x00000006001b7202 */ /* 0x000fe20000000f00 */
[----:B------:R-:W-:-:S09]  /*0790*/  UISETP.NE.AND UP0, UPT, UR7, UR5, UPT ;  /* 0x000000050700728c */ /* 0x000fd2000bf05270 */
[----:B------:R-:W-:Y:S05]  /*07a0*/  BRA.U !UP0, `(.L_x_10) ;  /* 0x0000000108107547 */ /* 0x000fea000b800000 */
[----:B------:R-:W-:-:S13]  /*07b0*/  ISETP.GE.U32.AND P0, PT, R22, R10, PT ;  /* 0x0000000a1600720c */ /* 0x000fda0003f06070 */
[----:B------:R-:W-:Y:S05]  /*07c0*/  @P0 BRA `(.L_x_11) ;  /* 0x0000000000580947 */ /* 0x000fea0003800000 */
[----:B------:R-:W-:Y:S01]  /*07d0*/  MOV R25, R22 ;  /* 0x0000001600197202 */ /* 0x000fe20000000f00 */
[----:B------:R-:W-:-:S07]  /*07e0*/  IMAD.MOV.U32 R27, RZ, RZ, R30 ;  /* 0x000000ffff1b7224 */ /* 0x000fce00078e001e */
.L_x_10:
        /* <DEDUP_REMOVED lines=20> */
.L_x_11:
[----:B------:R-:W-:Y:S05]  /*0930*/  BSYNC.RECONVERGENT B0 ;  /* 0x0000000000007941 */ /* 0x000fea0003800200 */
.L_x_9:
[----:B------:R-:W-:Y:S01]  /*0940*/  UIADD3 UR7, UPT, UPT, UR4, 0x3, URZ ;  /* 0x0000000304077890 */ /* 0x000fe2000fffe0ff */
[----:B------:R-:W-:Y:S01]  /*0950*/  BSSY.RECONVERGENT B0, `(.L_x_12) ;  /* 0x000001d000007945 */ /* 0x000fe20003800200 */
[----:B0-----:R-:W-:Y:S01]  /*0960*/  MOV R25, R0 ;  /* 0x0000000000197202 */ /* 0x001fe20000000f00 */
[----:B------:R-:W-:Y:S01]  /*0970*/  IMAD.MOV.U32 R27, RZ, RZ, R6 ;  /* 0x000000ffff1b7224 */ /* 0x000fe200078e0006 */
[----:B------:R-:W-:-:S09]  /*0980*/  UISETP.NE.AND UP0, UPT, UR7, UR5, UPT ;  /* 0x000000050700728c */ /* 0x000fd2000bf05270 */
[----:B------:R-:W-:Y:S05]  /*0990*/  BRA.U !UP0, `(.L_x_13) ;  /* 0x0000000108107547 */ /* 0x000fea000b800000 */
[----:B------:R-:W-:-:S13]  /*09a0*/  ISETP.GE.U32.AND P0, PT, R24, R10, PT ;  /* 0x0000000a1800720c */ /* 0x000fda0003f06070 */
[----:B------:R-:W-:Y:S05]  /*09b0*/  @P0 BRA `(.L_x_14) ;  /* 0x0000000000580947 */ /* 0x000fea0003800000 */
[----:B------:R-:W-:Y:S02]  /*09c0*/  MOV R25, R24 ;  /* 0x0000001800197202 */ /* 0x000fe40000000f00 */
[----:B------:R-:W-:-:S07]  /*09d0*/  MOV R27, R32 ;  /* 0x00000020001b7202 */ /* 0x000fce0000000f00 */
.L_x_13:
        /* <DEDUP_REMOVED lines=14> */
[----:B------:R-:W-:-:S05]  /*0ac0*/  LEA R25, R25, UR7, 0x2 ;  /* 0x0000000719197c11 */ /* 0x000fca000f8e10ff */
[----:B------:R-:W-:Y:S01]  /*0ad0*/  IMAD R27, R15, 0x4, R25 ;  /* 0x000000040f1b7824 */ /* 0x000fe200078e0219 */
[----:B--2---:R0:W-:Y:S04]  /*0ae0*/  @!P0 STS [R25], R18 ;  /* 0x0000001219008388 */ /* 0x0041e80000000800 */
[----:B---3--:R0:W-:Y:S04]  /*0af0*/  @!P0 STS [R27], R20 ;  /* 0x000000141b008388 */ /* 0x0081e80000000800 */
[----:B------:R0:W-:Y:S04]  /*0b00*/  @P0 STS [R25], RZ ;  /* 0x000000ff19000388 */ /* 0x0001e80000000800 */
[----:B------:R0:W-:Y:S02]  /*0b10*/  @P0 STS [R27], RZ ;  /* 0x000000ff1b000388 */ /* 0x0001e40000000800 */
.L_x_14:
[----:B------:R-:W-:Y:S05]  /*0b20*/  BSYNC.RECONVERGENT B0 ;  /* 0x0000000000007941 */ /* 0x000fea0003800200 */
.L_x_12:
[----:B------:R-:W-:Y:S01]  /*0b30*/  UIADD3 UR4, UPT, UPT, UR4, 0x4, URZ ;  /* 0x0000000404047890 */ /* 0x000fe2000fffe0ff */
[C---:B------:R-:W-:Y:S01]  /*0b40*/  LEA R32, R3.reuse, R32, 0x2 ;  /* 0x0000002003207211 */ /* 0x040fe200078e10ff */
[C---:B------:R-:W-:Y:S01]  /*0b50*/  IMAD R30, R3.reuse, 0x4, R30 ;  /* 0x00000004031e7824 */ /* 0x040fe200078e021e */
[C---:B------:R-:W-:Y:S01]  /*0b60*/  LEA R24, R3.reuse, R24, 0x2 ;  /* 0x0000001803187211 */ /* 0x040fe200078e10ff */
[----:B------:R-:W-:Y:S01]  /*0b70*/  UISETP.NE.AND UP0, UPT, UR4, UR6, UPT ;  /* 0x000000060400728c */ /* 0x000fe2000bf05270 */
[C---:B------:R-:W-:Y:S01]  /*0b80*/  LEA R22, R3.reuse, R22, 0x2 ;  /* 0x0000001603167211 */ /* 0x040fe200078e10ff */
[C---:B------:R-:W-:Y:S01]  /*0b90*/  IMAD R23, R3.reuse, 0x4, R23 ;  /* 0x0000000403177824 */ /* 0x040fe200078e0217 */
[C---:B------:R-:W-:Y:S01]  /*0ba0*/  LEA R28, R3.reuse, R28, 0x2 ;  /* 0x0000001c031c7211 */ /* 0x040fe200078e10ff */
[----:B------:R-:W-:Y:S01]  /*0bb0*/  UIADD3 UR12, UPT, UPT, UR12, 0x4, URZ ;  /* 0x000000040c0c7890 */ /* 0x000fe2000fffe0ff */
[C---:B------:R-:W-:Y:S02]  /*0bc0*/  LEA R26, R3.reuse, R26, 0x2 ;  /* 0x0000001a031a7211 */ /* 0x040fe400078e10ff */
[----:B------:R-:W-:-:S02]  /*0bd0*/  LEA R17, R3, R17, 0x2 ;  /* 0x0000001103117211 */ /* 0x000fc400078e10ff */
[----:B------:R-:W-:Y:S07]  /*0be0*/  BRA.U UP0, `(.L_x_15) ;  /* 0xfffffff500e07547 */ /* 0x000fee000b83ffff */
[----:B------:R-:W-:-:S05]  /*0bf0*/  UMOV UR4, UR6 ;  /* 0x0000000600047c82 */ /* 0x000fca0008000000 */
.L_x_2:
[----:B------:R-:W1:Y:S02]  /*0c00*/  LDCU UR7, c[0x0][0x3b4] ;  /* 0x00007680ff0777ac */ /* 0x000e640008000800 */
[----:B-1----:R-:W-:-:S04]  /*0c10*/  UIADD3 UR7, UPT, UPT, UR7, 0x1, URZ ;  /* 0x0000000107077890 */ /* 0x002fc8000fffe0ff */
[----:B------:R-:W-:-:S04]  /*0c20*/  ULOP3.LUT UR9, UR7, 0x3, URZ, 0xc0, !UPT ;  /* 0x0000000307097892 */ /* 0x000fc8000f8ec0ff */
[----:B------:R-:W-:-:S09]  /*0c30*/  UISETP.NE.AND UP0, UPT, UR9, URZ, UPT ;  /* 0x000000ff0900728c */ /* 0x000fd2000bf05270 */
[----:B------:R-:W-:Y:S05]  /*0c40*/  BRA.U !UP0, `(.L_x_1) ;  /* 0x00000005089c7547 */ /* 0x000fea000b800000 */
[----:B------:R-:W-:Y:S01]  /*0c50*/  UISETP.NE.AND UP0, UPT, UR4, UR5, UPT ;  /* 0x000000050400728c */ /* 0x000fe2000bf05270 */
[----:B------:R-:W-:Y:S01]  /*0c60*/  BSSY.RECONVERGENT B0, `(.L_x_16) ;  /* 0x000001f000007945 */ /* 0x000fe20003800200 */
[----:B------:R-:W-:Y:S01]  /*0c70*/  IMAD.IADD R17, R3, 0x1, R0 ;  /* 0x0000000103117824 */ /* 0x000fe200078e0200 */
[----:B------:R-:W-:Y:S02]  /*0c80*/  MOV R22, R0 ;  /* 0x0000000000167202 */ /* 0x000fe40000000f00 */
[----:B------:R-:W-:-:S04]  /*0c90*/  MOV R23, R6 ;  /* 0x0000000600177202 */ /* 0x000fc80000000f00 */
[----:B------:R-:W-:Y:S05]  /*0ca0*/  BRA.U !UP0, `(.L_x_17) ;  /* 0x0000000108147547 */ /* 0x000fea000b800000 */
[----:B0-----:R-:W-:-:S04]  /*0cb0*/  IMAD R18, R3, UR4, RZ ;  /* 0x0000000403127c24 */ /* 0x001fc8000f8e02ff */
[----:B------:R-:W-:-:S05]  /*0cc0*/  IMAD.IADD R22, R17, 0x1, R18 ;  /* 0x0000000111167824 */ /* 0x000fca00078e0212 */
[----:B------:R-:W-:-:S13]  /*0cd0*/  ISETP.GE.U32.AND P0, PT, R22, R10, PT ;  /* 0x0000000a1600720c */ /* 0x000fda0003f06070 */
[----:B------:R-:W-:Y:S05]  /*0ce0*/  @P0 BRA `(.L_x_18) ;  /* 0x0000000000580947 */ /* 0x000fea0003800000 */
[----:B------:R-:W-:-:S07]  /*0cf0*/  IADD3 R23, PT, PT, R6, R18, R3 ;  /* 0x0000001206177210 */ /* 0x000fce0007ffe003 */
.L_x_17:
[----:B------:R-:W1:Y:S01]  /*0d00*/  LDCU.64 UR12, c[0x0][0x3a0] ;  /* 0x00007400ff0c77ac */ /* 0x000e620008000a00 */
[----:B0-----:R-:W0:Y:S08]  /*0d10*/  LDC.64 R20, c[0x0][0x390] ;  /* 0x0000e400ff147b82 */ /* 0x001e300000000a00 */
[----:B------:R-:W2:Y:S01]  /*0d20*/  LDC.64 R18, c[0x0][0x398] ;  /* 0x0000e600ff127b82 */ /* 0x000ea20000000a00 */
[----:B-1----:R-:W-:-:S04]  /*0d30*/  ISETP.GE.AND P0, PT, R16, UR13, PT ;  /* 0x0000000d10007c0c */ /* 0x002fc8000bf06270 */
[----:B------:R-:W-:-:S04]  /*0d40*/  ISETP.GE.OR P0, PT, R23, UR12, P0 ;  /* 0x0000000c17007c0c */ /* 0x000fc80008706670 */
[----:B------:R-:W-:-:S13]  /*0d50*/  ISETP.LT.OR P0, PT, R23, RZ, P0 ;  /* 0x000000ff1700720c */ /* 0x000fda0000701670 */
[----:B------:R-:W-:-:S04]  /*0d60*/  @!P0 IMAD R23, R23, UR13, R16 ;  /* 0x0000000d17178c24 */ /* 0x000fc8000f8e0210 */
[----:B0-----:R-:W-:-:S04]  /*0d70*/  @!P0 IMAD.WIDE R20, R23, 0x4, R20 ;  /* 0x0000000417148825 */ /* 0x001fc800078e0214 */
[----:B--2---:R-:W-:Y:S02]  /*0d80*/  @!P0 IMAD.WIDE R18, R23, 0x4, R18 ;  /* 0x0000000417128825 */ /* 0x004fe400078e0212 */
[----:B------:R-:W2:Y:S04]  /*0d90*/  @!P0 LDG.E R20, desc[UR10][R20.64] ;  /* 0x0000000a14148981 */ /* 0x000ea8000c1e1900 */
        /* <DEDUP_REMOVED lines=11> */
.L_x_18:
[----:B------:R-:W-:Y:S05]  /*0e50*/  BSYNC.RECONVERGENT B0 ;  /* 0x0000000000007941 */ /* 0x000fea0003800200 */
.L_x_16:
[----:B------:R-:W-:-:S09]  /*0e60*/  UISETP.NE.AND UP0, UPT, UR9, 0x1, UPT ;  /* 0x000000010900788c */ /* 0x000fd2000bf05270 */
[----:B------:R-:W-:Y:S05]  /*0e70*/  BRA.U !UP0, `(.L_x_1) ;  /* 0x0000000508107547 */ /* 0x000fea000b800000 */
[----:B------:R-:W-:Y:S01]  /*0e80*/  UIADD3 UR7, UPT, UPT, UR4, 0x1, URZ ;  /* 0x0000000104077890 */ /* 0x000fe2000fffe0ff */
[----:B------:R-:W-:Y:S01]  /*0e90*/  BSSY.RECONVERGENT B0, `(.L_x_19) ;  /* 0x000001f000007945 */ /* 0x000fe20003800200 */
[----:B0-----:R-:W-:Y:S01]  /*0ea0*/  MOV R22, R0 ;  /* 0x0000000000167202 */ /* 0x001fe20000000f00 */
[----:B------:R-:W-:Y:S01]  /*0eb0*/  IMAD.MOV.U32 R23, RZ, RZ, R6 ;  /* 0x000000ffff177224 */ /* 0x000fe200078e0006 */
[----:B------:R-:W-:-:S09]  /*0ec0*/  UISETP.NE.AND UP0, UPT, UR7, UR5, UPT ;  /* 0x000000050700728c */ /* 0x000fd2000bf05270 */
[----:B------:R-:W-:Y:S05]  /*0ed0*/  BRA.U !UP0, `(.L_x_20) ;  /* 0x0000000108147547 */ /* 0x000fea000b800000 */
[----:B------:R-:W-:-:S05]  /*0ee0*/  IMAD R18, R3, UR7, RZ ;  /* 0x0000000703127c24 */ /* 0x000fca000f8e02ff */
[----:B------:R-:W-:-:S04]  /*0ef0*/  IADD3 R22, PT, PT, R17, R18, RZ ;  /* 0x0000001211167210 */ /* 0x000fc80007ffe0ff */
[----:B------:R-:W-:-:S13]  /*0f00*/  ISETP.GE.U32.AND P0, PT, R22, R10, PT ;  /* 0x0000000a1600720c */ /* 0x000fda0003f06070 */
[----:B------:R-:W-:Y:S05]  /*0f10*/  @P0 BRA `(.L_x_21) ;  /* 0x0000000000580947 */ /* 0x000fea0003800000 */
[----:B------:R-:W-:-:S07]  /*0f20*/  IADD3 R23, PT, PT, R6, R18, R3 ;  /* 0x0000001206177210 */ /* 0x000fce0007ffe003 */
.L_x_20:
[----:B------:R-:W0:Y:S01]  /*0f30*/  LDCU.64 UR12, c[0x0][0x3a0] ;  /* 0x00007400ff0c77ac */ /* 0x000e220008000a00 */
[----:B------:R-:W1:Y:S08]  /*0f40*/  LDC.64 R20, c[0x0][0x390] ;  /* 0x0000e400ff147b82 */ /* 0x000e700000000a00 */
[----:B------:R-:W2:Y:S01]  /*0f50*/  LDC.64 R18, c[0x0][0x398] ;  /* 0x0000e600ff127b82 */ /* 0x000ea20000000a00 */
[----:B0-----:R-:W-:-:S04]  /*0f60*/  ISETP.GE.AND P0, PT, R16, UR13, PT ;  /* 0x0000000d10007c0c */ /* 0x001fc8000bf06270 */
[----:B------:R-:W-:-:S04]  /*0f70*/  ISETP.GE.OR P0, PT, R23, UR12, P0 ;  /* 0x0000000c17007c0c */ /* 0x000fc80008706670 */
[----:B------:R-:W-:-:S13]  /*0f80*/  ISETP.LT.OR P0, PT, R23, RZ, P0 ;  /* 0x000000ff1700720c */ /* 0x000fda0000701670 */
[----:B------:R-:W-:-:S04]  /*0f90*/  @!P0 IMAD R23, R23, UR13, R16 ;  /* 0x0000000d17178c24 */ /* 0x000fc8000f8e0210 */
[----:B-1----:R-:W-:-:S04]  /*0fa0*/  @!P0 IMAD.WIDE R20, R23, 0x4, R20 ;  /* 0x0000000417148825 */ /* 0x002fc800078e0214 */
        /* <DEDUP_REMOVED lines=13> */
.L_x_21:
[----:B------:R-:W-:Y:S05]  /*1080*/  BSYNC.RECONVERGENT B0 ;  /* 0x0000000000007941 */ /* 0x000fea0003800200 */
.L_x_19:
[----:B------:R-:W-:-:S09]  /*1090*/  UISETP.NE.AND UP0, UPT, UR9, 0x2, UPT ;  /* 0x000000020900788c */ /* 0x000fd2000bf05270 */
[----:B------:R-:W-:Y:S05]  /*10a0*/  BRA.U !UP0, `(.L_x_1) ;  /* 0x0000000108847547 */ /* 0x000fea000b800000 */
[----:B------:R-:W-:Y:S01]  /*10b0*/  UIADD3 UR4, UPT, UPT, UR4, 0x2, URZ ;  /* 0x0000000204047890 */ /* 0x000fe2000fffe0ff */
[----:B------:R-:W-:Y:S01]  /*10c0*/  BSSY.RECONVERGENT B0, `(.L_x_1) ;  /* 0x000001f000007945 */ /* 0x000fe20003800200 */
[----:B0-----:R-:W-:Y:S01]  /*10d0*/  IMAD.MOV.U32 R22, RZ, RZ, R0 ;  /* 0x000000ffff167224 */ /* 0x001fe200078e0000 */
[----:B------:R-:W-:Y:S01]  /*10e0*/  MOV R23, R6 ;  /* 0x0000000600177202 */ /* 0x000fe20000000f00 */
[----:B------:R-:W-:-:S09]  /*10f0*/  UISETP.NE.AND UP0, UPT, UR4, UR5, UPT ;  /* 0x000000050400728c */ /* 0x000fd2000bf05270 */
[----:B------:R-:W-:Y:S05]  /*1100*/  BRA.U !UP0, `(.L_x_22) ;  /* 0x0000000108147547 */ /* 0x000fea000b800000 */
[----:B------:R-:W-:-:S05]  /*1110*/  IMAD R18, R3, UR4, RZ ;  /* 0x0000000403127c24 */ /* 0x000fca000f8e02ff */
[----:B------:R-:W-:-:S04]  /*1120*/  IADD3 R22, PT, PT, R17, R18, RZ ;  /* 0x0000001211167210 */ /* 0x000fc80007ffe0ff */
[----:B------:R-:W-:-:S13]  /*1130*/  ISETP.GE.U32.AND P0, PT, R22, R10, PT ;  /* 0x0000000a1600720c */ /* 0x000fda0003f06070 */
[----:B------:R-:W-:Y:S05]  /*1140*/  @P0 BRA `(.L_x_23) ;  /* 0x0000000000580947 */ /* 0x000fea0003800000 */
[----:B------:R-:W-:-:S07]  /*1150*/  IADD3 R23, PT, PT, R6, R18, R3 ;  /* 0x0000001206177210 */ /* 0x000fce0007ffe003 */
.L_x_22:
        /* <DEDUP_REMOVED lines=21> */
.L_x_23:
[----:B------:R-:W-:Y:S05]  /*12b0*/  BSYNC.RECONVERGENT B0 ;  /* 0x0000000000007941 */ /* 0x000fea0003800200 */
.L_x_1:
[----:B------:R-:W1:Y:S02]  /*12c0*/  LDCU UR4, c[0x0][0x3b0] ;  /* 0x00007600ff0477ac */ /* 0x000e640008000800 */
[----:B-1----:R-:W-:Y:S01]  /*12d0*/  UISETP.GE.AND UP0, UPT, UR4, 0x1, UPT ;  /* 0x000000010400788c */ /* 0x002fe2000bf06270 */
[----:B------:R-:W-:Y:S08]  /*12e0*/  BAR.SYNC.DEFER_BLOCKING 0x0 ;  /* 0x0000000000007b1d */ /* 0x000ff00000010000 */
[----:B------:R-:W-:Y:S05]  /*12f0*/  BRA.U !UP0, `(.L_x_24) ;  /* 0x0000000508d47547 */ /* 0x000fea000b800000 */
[----:B------:R-:W-:-:S05]  /*1300*/  UMOV UR4, URZ ;  /* 0x000000ff00047c82 */ /* 0x000fca0008000000 */
.L_x_30:
[----:B------:R-:W1:Y:S01]  /*1310*/  LDCU UR5, c[0x0][0x3b0] ;  /* 0x00007600ff0577ac */ /* 0x000e620008000800 */
[----:B------:R-:W-:Y:S01]  /*1320*/  ISETP.GE.U32.AND P0, PT, R7, 0x10, PT ;  /* 0x000000100700780c */ /* 0x000fe20003f06070 */
[----:B0-----:R-:W-:Y:S01]  /*1330*/  HFMA2 R17, -RZ, RZ, 0, 0 ;  /* 0x00000000ff117431 */ /* 0x001fe200000001ff */
[----:B------:R-:W-:Y:S01]  /*1340*/  IADD3 R16, PT, PT, R0, UR4, RZ ;  /* 0x0000000400107c10 */ /* 0x000fe2000fffe0ff */
[----:B------:R-:W-:-:S04]  /*1350*/  UIADD3 UR4, UPT, UPT, UR4, 0x1, URZ ;  /* 0x0000000104047890 */ /* 0x000fc8000fffe0ff */
[----:B------:R-:W-:Y:S01]  /*1360*/  IMAD R16, R16, R3, RZ ;  /* 0x0000000310107224 */ /* 0x000fe200078e02ff */
[----:B-1----:R-:W-:-:S05]  /*1370*/  UISETP.NE.AND UP0, UPT, UR4, UR5, UPT ;  /* 0x000000050400728c */ /* 0x002fca000bf05270 */
[----:B------:R-:W-:Y:S06]  /*1380*/  @!P0 BRA `(.L_x_25) ;  /* 0x0000000000a88947 */ /* 0x000fec0003800000 */
[----:B------:R-:W0:Y:S01]  /*1390*/  S2UR UR7, SR_CgaCtaId ;  /* 0x00000000000779c3 */ /* 0x000e220000008800 */
[----:B------:R-:W-:Y:S02]  /*13a0*/  UMOV UR5, 0x400 ;  /* 0x0000040000057882 */ /* 0x000fe40000000000 */
[----:B0-----:R-:W-:-:S03]  /*13b0*/  ULEA UR7, UR7, UR5, 0x18 ;  /* 0x0000000507077291 */ /* 0x001fc6000f8ec0ff */
[----:B------:R-:W-:-:S09]  /*13c0*/  UMOV UR5, URZ ;  /* 0x000000ff00057c82 */ /* 0x000fd20008000000 */
.L_x_26:
[----:B------:R-:W-:Y:S01]  /*13d0*/  VIADD R23, R16, UR5 ;  /* 0x0000000510177c36 */ /* 0x000fe20008000000 */
[----:B------:R-:W-:-:S04]  /*13e0*/  UIADD3 UR5, UPT, UPT, UR5, 0x10, URZ ;  /* 0x0000001005057890 */ /* 0x000fc8000fffe0ff */
[----:B------:R-:W-:Y:S02]  /*13f0*/  LEA R23, R23, UR7, 0x2 ;  /* 0x0000000717177c11 */ /* 0x000fe4000f8e10ff */
[----:B------:R-:W-:-:S03]  /*1400*/  ISETP.NE.AND P0, PT, R14, UR5, PT ;  /* 0x000000050e007c0c */ /* 0x000fc6000bf05270 */
[----:B------:R-:W0:Y:S04]  /*1410*/  LDS R25, [R23] ;  /* 0x0000000017197984 */ /* 0x000e280000000800 */
[----:B------:R-:W1:Y:S04]  /*1420*/  LDS R20, [R23+0x4] ;  /* 0x0000040017147984 */ /* 0x000e680000000800 */
[----:B------:R-:W2:Y:S04]  /*1430*/  LDS R22, [R23+0x8] ;  /* 0x0000080017167984 */ /* 0x000ea80000000800 */
[----:B------:R-:W3:Y:S04]  /*1440*/  LDS R24, [R23+0xc] ;  /* 0x00000c0017187984 */ /* 0x000ee80000000800 */
[----:B------:R-:W4:Y:S04]  /*1450*/  LDS R26, [R23+0x10] ;  /* 0x00001000171a7984 */ /* 0x000f280000000800 */
[----:B------:R-:W5:Y:S04]  /*1460*/  LDS R28, [R23+0x14] ;  /* 0x00001400171c7984 */ /* 0x000f680000000800 */
[----:B------:R-:W5:Y:S04]  /*1470*/  LDS R21, [R23+0x18] ;  /* 0x0000180017157984 */ /* 0x000f680000000800 */
[----:B------:R-:W5:Y:S04]  /*1480*/  LDS R19, [R23+0x1c] ;  /* 0x00001c0017137984 */ /* 0x000f680000000800 */
[----:B------:R-:W5:Y:S04]  /*1490*/  LDS R18, [R23+0x20] ;  /* 0x0000200017127984 */ /* 0x000f680000000800 */
[----:B------:R-:W5:Y:S01]  /*14a0*/  LDS R17, [R23+0x24] ;  /* 0x0000240017117984 */ /* 0x000f620000000800 */
[----:B0-----:R-:W-:-:S03]  /*14b0*/  FADD R25, R25, R4 ;  /* 0x0000000419197221 */ /* 0x001fc60000000000 */
[----:B------:R-:W-:Y:S01]  /*14c0*/  LDS R30, [R23+0x3c] ;  /* 0x00003c00171e7984 */ /* 0x000fe20000000800 */
[----:B-1----:R-:W-:-:S03]  /*14d0*/  FADD R25, R25, R20 ;  /* 0x0000001419197221 */ /* 0x002fc60000000000 */
[----:B------:R-:W0:Y:S01]  /*14e0*/  LDS R4, [R23+0x28] ;  /* 0x0000280017047984 */ /* 0x000e220000000800 */
[----:B--2---:R-:W-:-:S03]  /*14f0*/  FADD R25, R25, R22 ;  /* 0x0000001619197221 */ /* 0x004fc60000000000 */
[----:B------:R-:W1:Y:S01]  /*1500*/  LDS R20, [R23+0x2c] ;  /* 0x00002c0017147984 */ /* 0x000e620000000800 */
[----:B---3--:R-:W-:-:S03]  /*1510*/  FADD R25, R25, R24 ;  /* 0x0000001819197221 */ /* 0x008fc60000000000 */
[----:B------:R-:W2:Y:S01]  /*1520*/  LDS R22, [R23+0x30] ;  /* 0x0000300017167984 */ /* 0x000ea20000000800 */
[----:B----4-:R-:W-:-:S03]  /*1530*/  FADD R25, R25, R26 ;  /* 0x0000001a19197221 */ /* 0x010fc60000000000 */
[----:B------:R-:W3:Y:S01]  /*1540*/  LDS R24, [R23+0x34] ;  /* 0x0000340017187984 */ /* 0x000ee20000000800 */
[----:B-----5:R-:W-:-:S03]  /*1550*/  FADD R28, R25, R28 ;  /* 0x0000001c191c7221 */ /* 0x020fc60000000000 */
[----:B------:R-:W4:Y:S01]  /*1560*/  LDS R26, [R23+0x38] ;  /* 0x00003800171a7984 */ /* 0x000f220000000800 */
[----:B------:R-:W-:-:S04]  /*1570*/  FADD R28, R28, R21 ;  /* 0x000000151c1c7221 */ /* 0x000fc80000000000 */
[----:B------:R-:W-:-:S04]  /*1580*/  FADD R19, R28, R19 ;  /* 0x000000131c137221 */ /* 0x000fc80000000000 */
[----:B------:R-:W-:-:S04]  /*1590*/  FADD R18, R19, R18 ;  /* 0x0000001213127221 */ /* 0x000fc80000000000 */
[----:B------:R-:W-:-:S04]  /*15a0*/  FADD R17, R18, R17 ;  /* 0x0000001112117221 */ /* 0x000fc80000000000 */
[----:B0-----:R-:W-:-:S04]  /*15b0*/  FADD R17, R17, R4 ;  /* 0x0000000411117221 */ /* 0x001fc80000000000 */
[----:B-1----:R-:W-:-:S04]  /*15c0*/  FADD R17, R17, R20 ;  /* 0x0000001411117221 */ /* 0x002fc80000000000 */
[----:B--2---:R-:W-:-:S04]  /*15d0*/  FADD R17, R17, R22 ;  /* 0x0000001611117221 */ /* 0x004fc80000000000 */
[----:B---3--:R-:W-:-:S04]  /*15e0*/  FADD R17, R17, R24 ;  /* 0x0000001811117221 */ /* 0x008fc80000000000 */
[----:B----4-:R-:W-:-:S04]  /*15f0*/  FADD R17, R17, R26 ;  /* 0x0000001a11117221 */ /* 0x010fc80000000000 */
[----:B------:R-:W-:Y:S01]  /*1600*/  FADD R4, R17, R30 ;  /* 0x0000001e11047221 */ /* 0x000fe20000000000 */
[----:B------:R-:W-:Y:S06]  /*1610*/  @P0 BRA `(.L_x_26) ;  /* 0xfffffffc006c0947 */ /* 0x000fec000383ffff */
[----:B------:R-:W-:-:S07]  /*1620*/  MOV R17, R14 ;  /* 0x0000000e00117202 */ /* 0x000fce0000000f00 */
.L_x_25:
[----:B------:R-:W-:-:S04]  /*1630*/  LOP3.LUT R18, R7, 0xf, RZ, 0xc0, !PT ;  /* 0x0000000f07127812 */ /* 0x000fc800078ec0ff */
[----:B------:R-:W-:-:S13]  /*1640*/  ISETP.NE.AND P0, PT, R18, RZ, PT ;  /* 0x000000ff1200720c */ /* 0x000fda0003f05270 */
[----:B------:R-:W-:Y:S05]  /*1650*/  @!P0 BRA `(.L_x_27) ;  /* 0x0000000000f88947 */ /* 0x000fea0003800000 */
[----:B------:R-:W-:Y:S02]  /*1660*/  IADD3 R18, PT, PT, R18, -0x1, RZ ;  /* 0xffffffff12127810 */ /* 0x000fe40007ffe0ff */
[----:B------:R-:W-:Y:S02]  /*1670*/  LOP3.LUT R21, R7, 0x7, RZ, 0xc0, !PT ;  /* 0x0000000707157812 */ /* 0x000fe400078ec0ff */
[----:B------:R-:W-:Y:S02]  /*1680*/  ISETP.GE.U32.AND P0, PT, R18, 0x7, PT ;  /* 0x000000071200780c */ /* 0x000fe40003f06070 */
[----:B------:R-:W-:-:S11]  /*1690*/  ISETP.NE.AND P2, PT, R21, RZ, PT ;  /* 0x000000ff1500720c */ /* 0x000fd60003f45270 */
[----:B------:R-:W-:Y:S05]  /*16a0*/  @!P0 BRA `(.L_x_28) ;  /* 0x0000000000588947 */ /* 0x000fea0003800000 */
[----:B------:R-:W0:Y:S01]  /*16b0*/  S2UR UR7, SR_CgaCtaId ;  /* 0x00000000000779c3 */ /* 0x000e220000008800 */
[----:B------:R-:W-:Y:S01]  /*16c0*/  UMOV UR5, 0x400 ;  /* 0x0000040000057882 */ /* 0x000fe20000000000 */
[----:B------:R-:W-:Y:S01]  /*16d0*/  IMAD.IADD R18, R16, 0x1, R17 ;  /* 0x0000000110127824 */ /* 0x000fe200078e0211 */
[----:B------:R-:W-:Y:S01]  /*16e0*/  IADD3 R17, PT, PT, R17, 0x8, RZ ;  /* 0x0000000811117810 */ /* 0x000fe20007ffe0ff */
[----:B0-----:R-:W-:-:S06]  /*16f0*/  ULEA UR5, UR7, UR5, 0x18 ;  /* 0x0000000507057291 */ /* 0x001fcc000f8ec0ff */
[----:B------:R-:W-:-:S05]  /*1700*/  LEA R18, R18, UR5, 0x2 ;  /* 0x0000000512127c11 */ /* 0x000fca000f8e10ff */
[----:B------:R-:W0:Y:S04]  /*1710*/  LDS R19, [R18] ;  /* 0x0000000012137984 */ /* 0x000e280000000800 */
[----:B------:R-:W1:Y:S04]  /*1720*/  LDS R20, [R18+0x4] ;  /* 0x0000040012147984 */ /* 0x000e680000000800 */
[----:B------:R-:W2:Y:S04]  /*1730*/  LDS R22, [R18+0x8] ;  /* 0x0000080012167984 */ /* 0x000ea80000000800 */
[----:B------:R-:W3:Y:S04]  /*1740*/  LDS R24, [R18+0xc] ;  /* 0x00000c0012187984 */ /* 0x000ee80000000800 */
[----:B------:R-:W4:Y:S04]  /*1750*/  LDS R26, [R18+0x10] ;  /* 0x00001000121a7984 */ /* 0x000f280000000800 */
[----:B------:R-:W5:Y:S04]  /*1760*/  LDS R28, [R18+0x14] ;  /* 0x00001400121c7984 */ /* 0x000f680000000800 */
[----:B------:R-:W5:Y:S04]  /*1770*/  LDS R30, [R18+0x18] ;  /* 0x00001800121e7984 */ /* 0x000f680000000800 */
[----:B------:R-:W5:Y:S01]  /*1780*/  LDS R32, [R18+0x1c] ;  /* 0x00001c0012207984 */ /* 0x000f620000000800 */
[----:B0-----:R-:W-:-:S04]  /*1790*/  FADD R19, R4, R19 ;  /* 0x0000001304137221 */ /* 0x001fc80000000000 */
[----:B-1----:R-:W-:-:S04]  /*17a0*/  FADD R19, R19, R20 ;  /* 0x0000001413137221 */ /* 0x002fc80000000000 */
[----:B--2---:R-:W-:-:S04]  /*17b0*/  FADD R19, R19, R22 ;  /* 0x0000001613137221 */ /* 0x004fc80000000000 */
[----:B---3--:R-:W-:-:S04]  /*17c0*/  FADD R19, R19, R24 ;  /* 0x0000001813137221 */ /* 0x008fc80000000000 */
[----:B----4-:R-:W-:-:S04]  /*17d0*/  FADD R19, R19, R26 ;  /* 0x0000001a13137221 */ /* 0x010fc80000000000 */
[----:B-----5:R-:W-:-:S04]  /*17e0*/  FADD R19, R19, R28 ;  /* 0x0000001c13137221 */ /* 0x020fc80000000000 */
[----:B------:R-:W-:-:S04]  /*17f0*/  FADD R19, R19, R30 ;  /* 0x0000001e13137221 */ /* 0x000fc80000000000 */
[----:B------:R-:W-:-:S07]  /*1800*/  FADD R4, R19, R32 ;  /* 0x0000002013047221 */ /* 0x000fce0000000000 */
.L_x_28:
        /* <DEDUP_REMOVED lines=15> */
[----:B------:R-:W3:Y:S01]  /*1900*/  LDS R24, [R18+0xc] ;  /* 0x00000c0012187984 */ /* 0x000ee20000000800 */
[----:B0-----:R-:W-:-:S04]  /*1910*/  FADD R19, R4, R19 ;  /* 0x0000001304137221 */ /* 0x001fc80000000000 */
[----:B-1----:R-:W-:-:S04]  /*1920*/  FADD R19, R19, R20 ;  /* 0x0000001413137221 */ /* 0x002fc80000000000 */
[----:B--2---:R-:W-:-:S04]  /*1930*/  FADD R19, R19, R22 ;  /* 0x0000001613137221 */ /* 0x004fc80000000000 */
[----:B---3--:R-:W-:-:S07]  /*1940*/  FADD R4, R19, R24 ;  /* 0x0000001813047221 */ /* 0x008fce0000000000 */
.L_x_29:
[----:B------:R-:W-:Y:S05]  /*1950*/  @!P2 BRA `(.L_x_27) ;  /* 0x000000000038a947 */ /* 0x000fea0003800000 */
[----:B------:R-:W0:Y:S01]  /*1960*/  S2UR UR7, SR_CgaCtaId ;  /* 0x00000000000779c3 */ /* 0x000e220000008800 */
[----:B------:R-:W-:Y:S01]  /*1970*/  UMOV UR5, 0x400 ;  /* 0x0000040000057882 */ /* 0x000fe20000000000 */
[----:B------:R-:W-:Y:S02]  /*1980*/  IADD3 R16, PT, PT, R16, R17, RZ ;  /* 0x0000001110107210 */ /* 0x000fe40007ffe0ff */
[----:B------:R-:W-:Y:S01]  /*1990*/  ISETP.NE.AND P0, PT, R21, 0x1, PT ;  /* 0x000000011500780c */ /* 0x000fe20003f05270 */
[----:B0-----:R-:W-:-:S06]  /*19a0*/  ULEA UR5, UR7, UR5, 0x18 ;  /* 0x0000000507057291 */ /* 0x001fcc000f8ec0ff */
[----:B------:R-:W-:-:S05]  /*19b0*/  LEA R16, R16, UR5, 0x2 ;  /* 0x0000000510107c11 */ /* 0x000fca000f8e10ff */
[----:B------:R-:W0:Y:S02]  /*19c0*/  LDS R17, [R16] ;  /* 0x0000000010117984 */ /* 0x000e240000000800 */
[----:B0-----:R-:W-:Y:S01]  /*19d0*/  FADD R4, R4, R17 ;  /* 0x0000001104047221 */ /* 0x001fe20000000000 */
[----:B------:R-:W-:Y:S06]  /*19e0*/  @!P0 BRA `(.L_x_27) ;  /* 0x0000000000148947 */ /* 0x000fec0003800000 */
[----:B------:R-:W-:Y:S01]  /*19f0*/  ISETP.NE.AND P0, PT, R21, 0x2, PT ;  /* 0x000000021500780c */ /* 0x000fe20003f05270 */
[----:B------:R-:W0:-:S12]  /*1a00*/  LDS R17, [R16+0x4] ;  /* 0x0000040010117984 */ /* 0x000e180000000800 */
[----:B------:R-:W1:Y:S01]  /*1a10*/  @P0 LDS R19, [R16+0x8] ;  /* 0x0000080010130984 */ /* 0x000e620000000800 */
[----:B0-----:R-:W-:-:S04]  /*1a20*/  FADD R4, R4, R17 ;  /* 0x0000001104047221 */ /* 0x001fc80000000000 */
[----:B-1----:R-:W-:-:S07]  /*1a30*/  @P0 FADD R4, R4, R19 ;  /* 0x0000001304040221 */ /* 0x002fce0000000000 */
.L_x_27:
[----:B------:R-:W-:Y:S05]  /*1a40*/  BRA.U UP0, `(.L_x_30) ;  /* 0xfffffff900307547 */ /* 0x000fea000b83ffff */
.L_x_24:
[----:B------:R-:W-:Y:S06]  /*1a50*/  BAR.SYNC.DEFER_BLOCKING 0x0 ;  /* 0x0000000000007b1d */ /* 0x000fec0000010000 */
[----:B------:R-:W-:Y:S05]  /*1a60*/  @!P1 BRA `(.L_x_31) ;  /* 0xffffffe400e49947 */ /* 0x000fea000383ffff */
.L_x_0:
[----:B------:R-:W1:Y:S01]  /*1a70*/  LDCU UR5, c[0x0][0x3ac] ;  /* 0x00007580ff0577ac */ /* 0x000e620008000800 */
[----:B------:R-:W2:Y:S01]  /*1a80*/  LDCU UR4, c[0x0][0x3a0] ;  /* 0x00007400ff0477ac */ /* 0x000ea20008000800 */
[----:B-1----:R-:W-:-:S04]  /*1a90*/  ISETP.GE.AND P0, PT, R5, UR5, PT ;  /* 0x0000000505007c0c */ /* 0x002fc8000bf06270 */
[----:B--2---:R-:W-:-:S13]  /*1aa0*/  ISETP.GE.OR P0, PT, R6, UR4, P0 ;  /* 0x0000000406007c0c */ /* 0x004fda0008706670 */
[----:B------:R-:W-:Y:S05]  /*1ab0*/  @P0 EXIT ;  /* 0x000000000000094d */ /* 0x000fea0003800000 */
[----:B------:R-:W1:Y:S08]  /*1ac0*/  S2UR UR4, SR_CTAID.Y ;  /* 0x00000000000479c3 */ /* 0x000e700000002600 */
[----:B------:R-:W1:Y:S08]  /*1ad0*/  LDC R7, c[0x0][0x3a8] ;  /* 0x0000ea00ff077b82 */ /* 0x000e700000000800 */
[----:B------:R-:W2:Y:S01]  /*1ae0*/  LDC.64 R2, c[0x0][0x380] ;  /* 0x0000e000ff027b82 */ /* 0x000ea20000000a00 */
[----:B-1----:R-:W-:-:S04]  /*1af0*/  IMAD R6, R6, R7, UR4 ;  /* 0x0000000406067e24 */ /* 0x002fc8000f8e0207 */
[----:B------:R-:W-:-:S04]  /*1b00*/  IMAD R5, R6, UR5, R5 ;  /* 0x0000000506057c24 */ /* 0x000fc8000f8e0205 */
[----:B--2---:R-:W-:-:S05]  /*1b10*/  IMAD.WIDE R2, R5, 0x4, R2 ;  /* 0x0000000405027825 */ /* 0x004fca00078e0202 */
[----:B------:R-:W-:Y:S01]  /*1b20*/  STG.E desc[UR10][R2.64], R4 ;  /* 0x0000000402007986 */ /* 0x000fe2000c10190a */
[----:B------:R-:W-:Y:S05]  /*1b30*/  EXIT ;  /* 0x000000000000794d */ /* 0x000fea0003800000 */
.L_x_32:
[----:B------:R-:W-:-:S00]  /*1b40*/  BRA `(.L_x_32) ;  /* 0xfffffffc00fc7947 */ /* 0x000fc0000383ffff */
[----:B------:R-:W-:-:S00]  /*1b50*/  NOP ;  /* 0x0000000000007918 */ /* 0x000fc00000000000 */
        /* <DEDUP_REMOVED lines=10> */
.L_x_122:


//--------------------- .text._Z12MatMulConv2DPfS_S_iiiiiii --------------------------
	.section	.text._Z12MatMulConv2DPfS_S_iiiiiii,"ax",@progbits
	.align	128
        .global         _Z12MatMulConv2DPfS_S_iiiiiii
        .type           _Z12MatMulConv2DPfS_S_iiiiiii,@function
        .size           _Z12MatMulConv2DPfS_S_iiiiiii,(.L_x_123 - _Z12MatMulConv2DPfS_S_iiiiiii)
        .other          _Z12MatMulConv2DPfS_S_iiiiiii,@"STO_CUDA_ENTRY STV_DEFAULT"
_Z12MatMulConv2DPfS_S_iiiiiii:
.text._Z12MatMulConv2DPfS_S_iiiiiii:
[----:B------:R-:W-:Y:S01]  /*0000*/  LDC R1, c[0x0][0x37c] ;  /* 0x0000df00ff017b82 */ /* 0x000fe20000000800 */
[----:B------:R-:W0:Y:S01]  /*0010*/  S2R R5, SR_CTAID.X ;  /* 0x0000000000057919 */ /* 0x000e220000002500 */
[----:B------:R-:W1:Y:S06]  /*0020*/  LDCU UR5, c[0x0][0x3a0] ;  /* 0x00007400ff0577ac */ /* 0x000e6c0008000800 */
[----:B------:R-:W2:Y:S01]  /*0030*/  S2UR UR4, SR_CTAID.Y ;  /* 0x00000000000479c3 */ /* 0x000ea20000002600 */
[----:B------:R-:W-:Y:S01]  /*0040*/  IMAD.MOV.U32 R3, RZ, RZ, RZ ;  /* 0x000000ffff037224 */ /* 0x000fe200078e00ff */
[----:B------:R-:W0:Y:S01]  /*0050*/  S2R R0, SR_TID.X ;  /* 0x0000000000007919 */ /* 0x000e220000002100 */
[----:B------:R-:W0:Y:S01]  /*0060*/  LDCU UR9, c[0x0][0x360] ;  /* 0x00006c00ff0977ac */ /* 0x000e220008000800 */
[----:B------:R-:W2:Y:S01]  /*0070*/  S2R R9, SR_TID.Y ;  /* 0x0000000000097919 */ /* 0x000ea20000002200 */
[----:B------:R-:W3:Y:S03]  /*0080*/  LDCU.64 UR10, c[0x0][0x358] ;  /* 0x00006b00ff0a77ac */ /* 0x000ee60008000a00 */
[----:B------:R-:W2:Y:S01]  /*0090*/  LDC R2, c[0x0][0x364] ;  /* 0x0000d900ff027b82 */ /* 0x000ea20000000800 */
[----:B-1----:R-:W-:Y:S01]  /*00a0*/  UISETP.GE.AND UP0, UPT, UR5, 0x1, UPT ;  /* 0x000000010500788c */ /* 0x002fe2000bf06270 */
[----:B0-----:R-:W-:-:S02]  /*00b0*/  IMAD R4, R5, UR9, R0 ;  /* 0x0000000905047c24 */ /* 0x001fc4000f8e0200 */
[----:B--2---:R-:W-:-:S06]  /*00c0*/  IMAD R5, R2, UR4, R9 ;  /* 0x0000000402057c24 */ /* 0x004fcc000f8e0209 */
[----:B---3--:R-:W-:Y:S05]  /*00d0*/  BRA.U !UP0, `(.L_x_33) ;  /* 0x0000002d085c7547 */ /* 0x008fea000b800000 */
[----:B------:R-:W0:Y:S01]  /*00e0*/  S2UR UR6, SR_CgaCtaId ;  /* 0x00000000000679c3 */ /* 0x000e220000008800 */
[----:B------:R-:W1:Y:S01]  /*00f0*/  LDCU.64 UR4, c[0x0][0x3a8] ;  /* 0x00007500ff0477ac */ /* 0x000e620008000a00 */
[----:B------:R-:W-:Y:S02]  /*0100*/  IMAD.SHL.U32 R9, R9, 0x4, RZ ;  /* 0x0000000409097824 */ /* 0x000fe400078e00ff */
[----:B------:R-:W-:Y:S01]  /*0110*/  IMAD.MOV.U32 R3, RZ, RZ, RZ ;  /* 0x000000ffff037224 */ /* 0x000fe200078e00ff */
[----:B------:R-:W2:Y:S01]  /*0120*/  LDCU UR8, c[0x0][0x3a4] ;  /* 0x00007480ff0877ac */ /* 0x000ea20008000800 */
[C-C-:B------:R-:W-:Y:S01]  /*0130*/  IMAD R7, R2.reuse, 0x8, R9.reuse ;  /* 0x0000000802077824 */ /* 0x140fe200078e0209 */
[C---:B------:R-:W-:Y:S01]  /*0140*/  LEA R6, R2.reuse, R9, 0x2 ;  /* 0x0000000902067211 */ /* 0x040fe200078e10ff */
[----:B------:R-:W-:Y:S01]  /*0150*/  IMAD R8, R2, 0xc, R9 ;  /* 0x0000000c02087824 */ /* 0x000fe200078e0209 */
[----:B------:R-:W3:Y:S01]  /*0160*/  LDCU UR13, c[0x0][0x3b0] ;  /* 0x00007600ff0d77ac */ /* 0x000ee20008000800 */
[----:B-1----:R-:W-:-:S02]  /*0170*/  UISETP.GE.AND UP0, UPT, UR5, 0x1, UPT ;  /* 0x000000010500788c */ /* 0x002fc4000bf06270 */
[----:B------:R-:W-:Y:S02]  /*0180*/  UIADD3 UR7, UPT, UPT, UR9, UR4, URZ ;  /* 0x0000000409077290 */ /* 0x000fe4000fffe0ff */
[----:B--2---:R-:W-:Y:S01]  /*0190*/  UISETP.LT.AND UP1, UPT, UR8, UR4, UPT ;  /* 0x000000040800728c */ /* 0x004fe2000bf21270 */
[----:B------:R-:W-:Y:S01]  /*01a0*/  UMOV UR5, 0x400 ;  /* 0x0000040000057882 */ /* 0x000fe20000000000 */
[----:B------:R-:W-:Y:S02]  /*01b0*/  ULOP3.LUT UR12, UR8, 0x7ffffff8, URZ, 0xc0, !UPT ;  /* 0x7ffffff8080c7892 */ /* 0x000fe4000f8ec0ff */
[----:B0-----:R-:W-:Y:S02]  /*01c0*/  ULEA UR5, UR6, UR5, 0x18 ;  /* 0x0000000506057291 */ /* 0x001fe4000f8ec0ff */
[----:B------:R-:W-:Y:S02]  /*01d0*/  USEL UR4, UR8, UR4, UP1 ;  /* 0x0000000408047287 */ /* 0x000fe40008800000 */
[----:B---3--:R-:W-:-:S02]  /*01e0*/  UISETP.LT.OR UP0, UPT, UR13, URZ, !UP0 ;  /* 0x000000ff0d00728c */ /* 0x008fc4000c701670 */
[----:B------:R-:W-:Y:S01]  /*01f0*/  IADD3 R6, PT, PT, R6, UR5, RZ ;  /* 0x0000000506067c10 */ /* 0x000fe2000fffe0ff */
[----:B------:R-:W-:Y:S01]  /*0200*/  VIADD R7, R7, UR5 ;  /* 0x0000000507077c36 */ /* 0x000fe20008000000 */
[----:B------:R-:W-:Y:S01]  /*0210*/  IADD3 R9, PT, PT, R9, UR5, RZ ;  /* 0x0000000509097c10 */ /* 0x000fe2000fffe0ff */
[----:B------:R-:W-:Y:S01]  /*0220*/  VIADD R8, R8, UR5 ;  /* 0x0000000508087c36 */ /* 0x000fe20008000000 */
[----:B------:R-:W-:Y:S02]  /*0230*/  UISETP.GE.AND UP2, UPT, UR4, 0x1, UPT ;  /* 0x000000010400788c */ /* 0x000fe4000bf46270 */
[----:B------:R-:W-:Y:S01]  /*0240*/  UIMAD UR6, UR7, UR8, URZ ;  /* 0x00000008070672a4 */ /* 0x000fe2000f8e02ff */
[----:B------:R-:W-:-:S11]  /*0250*/  UMOV UR4, URZ ;  /* 0x000000ff00047c82 */ /* 0x000fd60008000000 */
.L_x_115:
[----:B01234-:R-:W-:Y:S05]  /*0260*/  BRA.U UP0, `(.L_x_34) ;  /* 0x0000000d00d87547 */ /* 0x01ffea000b800000 */
[----:B------:R-:W-:-:S05]  /*0270*/  UMOV UR5, URZ ;  /* 0x000000ff00057c82 */ /* 0x000fca0008000000 */
.L_x_70:
[----:B0-----:R-:W0:Y:S01]  /*0280*/  LDCU UR8, c[0x0][0x3b0] ;  /* 0x00007600ff0877ac */ /* 0x001e220008000800 */
[----:B------:R-:W-:Y:S01]  /*0290*/  BSSY.RECONVERGENT B0, `(.L_x_35) ;  /* 0x00000f2000007945 */ /* 0x000fe20003800200 */
[----:B------:R-:W-:Y:S01]  /*02a0*/  IMAD.MOV.U32 R10, RZ, RZ, R4 ;  /* 0x000000ffff0a7224 */ /* 0x000fe200078e0004 */
[----:B------:R-:W-:Y:S01]  /*02b0*/  UMOV UR7, UR5 ;  /* 0x0000000500077c82 */ /* 0x000fe20008000000 */
[----:B-1----:R-:W1:Y:S01]  /*02c0*/  LDCU UR13, c[0x0][0x3a8] ;  /* 0x00007500ff0d77ac */ /* 0x002e620008000800 */
[----:B0-----:R-:W-:Y:S02]  /*02d0*/  UISETP.NE.AND UP1, UPT, UR5, UR8, UPT ;  /* 0x000000080500728c */ /* 0x001fe4000bf25270 */
[----:B------:R-:W-:-:S07]  /*02e0*/  UIADD3 UR5, UPT, UPT, UR5, 0x1, URZ ;  /* 0x0000000105057890 */ /* 0x000fce000fffe0ff */
[----:B-1234-:R-:W-:Y:S05]  /*02f0*/  BRA.U !UP1, `(.L_x_36) ;  /* 0x00000001091c7547 */ /* 0x01efea000b800000 */
[----:B------:R-:W0:Y:S01]  /*0300*/  S2UR UR8, SR_CTAID.X ;  /* 0x00000000000879c3 */ /* 0x000e220000002500 */
[----:B------:R-:W-:-:S07]  /*0310*/  UIMAD UR13, UR9, UR7, URZ ;  /* 0x00000007090d72a4 */ /* 0x000fce000f8e02ff */
[----:B------:R-:W1:Y:S01]  /*0320*/  LDC R11, c[0x0][0x3a8] ;  /* 0x0000ea00ff0b7b82 */ /* 0x000e620000000800 */
[----:B0-----:R-:W-:Y:S01]  /*0330*/  UIMAD UR7, UR9, UR8, URZ ;  /* 0x00000008090772a4 */ /* 0x001fe2000f8e02ff */
[----:B-1----:R-:W-:-:S05]  /*0340*/  IADD3 R10, PT, PT, -R11, UR13, R4 ;  /* 0x0000000d0b0a7c10 */ /* 0x002fca000fffe104 */
[----:B------:R-:W-:-:S13]  /*0350*/  ISETP.GE.AND P0, PT, R10, UR7, PT ;  /* 0x000000070a007c0c */ /* 0x000fda000bf06270 */
[----:B------:R-:W-:Y:S05]  /*0360*/  @P0 BRA `(.L_x_37) ;  /* 0x0000000c00900947 */ /* 0x000fea0003800000 */
.L_x_36:
[----:B------:R-:W0:Y:S01]  /*0370*/  LDC R13, c[0x0][0x3ac] ;  /* 0x0000eb00ff0d7b82 */ /* 0x000e220000000800 */
[----:B------:R-:W1:Y:S01]  /*0380*/  LDCU UR7, c[0x0][0x398] ;  /* 0x00007300ff0777ac */ /* 0x000e620008000800 */
[----:B------:R-:W-:-:S06]  /*0390*/  HFMA2 R12, -RZ, RZ, 0, 0 ;  /* 0x00000000ff0c7431 */ /* 0x000fcc00000001ff */
[----:B------:R-:W2:Y:S01]  /*03a0*/  LDC R11, c[0x0][0x3a0] ;  /* 0x0000e800ff0b7b82 */ /* 0x000ea20000000800 */
[----:B-1----:R-:W-:-:S04]  /*03b0*/  ISETP.GE.AND P0, PT, R10, UR7, PT ;  /* 0x000000070a007c0c */ /* 0x002fc8000bf06270 */
[C---:B------:R-:W-:Y:S02]  /*03c0*/  ISETP.LT.OR P0, PT, R10.reuse, RZ, P0 ;  /* 0x000000ff0a00720c */ /* 0x040fe40000701670 */
[----:B0-----:R-:W-:Y:S01]  /*03d0*/  ISETP.GE.U32.AND P1, PT, R13, 0x4, PT ;  /* 0x000000040d00780c */ /* 0x001fe20003f26070 */
[----:B--2---:R-:W-:Y:S02]  /*03e0*/  IMAD R10, R10, R11, UR4 ;  /* 0x000000040a0a7e24 */ /* 0x004fe4000f8e020b */
[----:B------:R-:W-:-:S10]  /*03f0*/  VIADD R11, R0, UR13 ;  /* 0x0000000d000b7c36 */ /* 0x000fd40008000000 */
[----:B------:R-:W-:Y:S05]  /*0400*/  @!P1 BRA `(.L_x_38) ;  /* 0x0000000800389947 */ /* 0x000fea0003800000 */
[----:B------:R-:W0:Y:S01]  /*0410*/  S2R R27, SR_TID.Y ;  /* 0x00000000001b7919 */ /* 0x000e220000002200 */
[----:B------:R-:W1:Y:S01]  /*0420*/  LDC R16, c[0x0][0x3a4] ;  /* 0x0000e900ff107b82 */ /* 0x000e620000000800 */
[----:B------:R-:W-:Y:S01]  /*0430*/  LOP3.LUT R12, R13, 0x7ffffffc, RZ, 0xc0, !PT ;  /* 0x7ffffffc0d0c7812 */ /* 0x000fe200078ec0ff */
[----:B------:R-:W-:Y:S01]  /*0440*/  BSSY.RECONVERGENT B1, `(.L_x_39) ;  /* 0x0000014000017945 */ /* 0x000fe20003800200 */
[-C--:B-1----:R-:W-:Y:S01]  /*0450*/  IMAD R19, R11, R16.reuse, RZ ;  /* 0x000000100b137224 */ /* 0x082fe200078e02ff */
[----:B0-----:R-:W-:Y:S01]  /*0460*/  ISETP.GE.AND P1, PT, R27, R16, PT ;  /* 0x000000101b00720c */ /* 0x001fe20003f26270 */
[C-C-:B------:R-:W-:Y:S02]  /*0470*/  IMAD.IADD R13, R2.reuse, 0x1, R27.reuse ;  /* 0x00000001020d7824 */ /* 0x140fe400078e021b */
[C-C-:B------:R-:W-:Y:S02]  /*0480*/  IMAD R29, R2.reuse, 0x2, R27.reuse ;  /* 0x00000002021d7824 */ /* 0x140fe400078e021b */
[----:B------:R-:W-:-:S02]  /*0490*/  IMAD R23, R2, 0x3, R27 ;  /* 0x0000000302177824 */ /* 0x000fc400078e021b */
[CC--:B------:R-:W-:Y:S02]  /*04a0*/  IMAD R27, R10.reuse, R16.reuse, R27 ;  /* 0x000000100a1b7224 */ /* 0x0c0fe400078e021b */
[CC--:B------:R-:W-:Y:S02]  /*04b0*/  IMAD R17, R10.reuse, R16.reuse, R13 ;  /* 0x000000100a117224 */ /* 0x0c0fe400078e020d */
[CC--:B------:R-:W-:Y:S02]  /*04c0*/  IMAD R21, R10.reuse, R16.reuse, R29 ;  /* 0x000000100a157224 */ /* 0x0c0fe400078e021d */
[----:B------:R-:W-:Y:S01]  /*04d0*/  IMAD R25, R10, R16, R23 ;  /* 0x000000100a197224 */ /* 0x000fe200078e0217 */
[----:B------:R-:W-:Y:S06]  /*04e0*/  @P1 BRA `(.L_x_40) ;  /* 0x0000000000241947 */ /* 0x000fec0003800000 */
[----:B------:R-:W-:Y:S05]  /*04f0*/  @P0 BRA `(.L_x_41) ;  /* 0x0000000000180947 */ /* 0x000fea0003800000 */
[----:B------:R-:W0:Y:S02]  /*0500*/  LDC.64 R14, c[0x0][0x380] ;  /* 0x0000e000ff0e7b82 */ /* 0x000e240000000a00 */
[----:B0-----:R-:W-:-:S06]  /*0510*/  IMAD.WIDE R14, R27, 0x4, R14 ;  /* 0x000000041b0e7825 */ /* 0x001fcc00078e020e */
[----:B------:R-:W2:Y:S01]  /*0520*/  LDG.E R14, desc[UR10][R14.64] ;  /* 0x0000000a0e0e7981 */ /* 0x000ea2000c1e1900 */
[----:B------:R-:W-:-:S05]  /*0530*/  LEA R18, R19, R9, 0x2 ;  /* 0x0000000913127211 */ /* 0x000fca00078e10ff */
[----:B--2---:R1:W-:Y:S01]  /*0540*/  STS [R18], R14 ;  /* 0x0000000e12007388 */ /* 0x0043e20000000800 */
[----:B------:R-:W-:Y:S05]  /*0550*/  BRA `(.L_x_40) ;  /* 0x0000000000087947 */ /* 0x000fea0003800000 */
.L_x_41:
[----:B------:R-:W-:-:S05]  /*0560*/  IMAD R14, R19, 0x4, R9 ;  /* 0x00000004130e7824 */ /* 0x000fca00078e0209 */
[----:B------:R0:W-:Y:S02]  /*0570*/  STS [R14], RZ ;  /* 0x000000ff0e007388 */ /* 0x0001e40000000800 */
.L_x_40:
[----:B------:R-:W-:Y:S05]  /*0580*/  BSYNC.RECONVERGENT B1 ;  /* 0x0000000000017941 */ /* 0x000fea0003800200 */
.L_x_39:
[----:B------:R-:W-:Y:S01]  /*0590*/  ISETP.GE.AND P1, PT, R13, R16, PT ;  /* 0x000000100d00720c */ /* 0x000fe20003f26270 */
[----:B------:R-:W-:-:S12]  /*05a0*/  BSSY.RECONVERGENT B1, `(.L_x_42) ;  /* 0x000000b000017945 */ /* 0x000fd80003800200 */
[----:B------:R-:W-:Y:S05]  /*05b0*/  @P1 BRA `(.L_x_43) ;  /* 0x0000000000241947 */ /* 0x000fea0003800000 */
[----:B------:R-:W-:Y:S05]  /*05c0*/  @P0 BRA `(.L_x_44) ;  /* 0x0000000000180947 */ /* 0x000fea0003800000 */
[----:B01----:R-:W0:Y:S02]  /*05d0*/  LDC.64 R14, c[0x0][0x380] ;  /* 0x0000e000ff0e7b82 */ /* 0x003e240000000a00 */
[----:B0-----:R-:W-:-:S06]  /*05e0*/  IMAD.WIDE R14, R17, 0x4, R14 ;  /* 0x00000004110e7825 */ /* 0x001fcc00078e020e */
[----:B------:R-:W2:Y:S01]  /*05f0*/  LDG.E R14, desc[UR10][R14.64] ;  /* 0x0000000a0e0e7981 */ /* 0x000ea2000c1e1900 */
[----:B------:R-:W-:-:S05]  /*0600*/  LEA R18, R19, R6, 0x2 ;  /* 0x0000000613127211 */ /* 0x000fca00078e10ff */
[----:B--2---:R2:W-:Y:S01]  /*0610*/  STS [R18], R14 ;  /* 0x0000000e12007388 */ /* 0x0045e20000000800 */
[----:B------:R-:W-:Y:S05]  /*0620*/  BRA `(.L_x_43) ;  /* 0x0000000000087947 */ /* 0x000fea0003800000 */
.L_x_44:
[----:B01----:R-:W-:-:S05]  /*0630*/  IMAD R14, R19, 0x4, R6 ;  /* 0x00000004130e7824 */ /* 0x003fca00078e0206 */
[----:B------:R3:W-:Y:S02]  /*0640*/  STS [R14], RZ ;  /* 0x000000ff0e007388 */ /* 0x0007e40000000800 */
.L_x_43:
[----:B------:R-:W-:Y:S05]  /*0650*/  BSYNC.RECONVERGENT B1 ;  /* 0x0000000000017941 */ /* 0x000fea0003800200 */
.L_x_42:
[----:B------:R-:W-:Y:S01]  /*0660*/  ISETP.GE.AND P1, PT, R29, R16, PT ;  /* 0x000000101d00720c */ /* 0x000fe20003f26270 */
[----:B------:R-:W-:-:S12]  /*0670*/  BSSY.RECONVERGENT B1, `(.L_x_45) ;  /* 0x000000b000017945 */ /* 0x000fd80003800200 */
[----:B------:R-:W-:Y:S05]  /*0680*/  @P1 BRA `(.L_x_46) ;  /* 0x0000000000241947 */ /* 0x000fea0003800000 */
[----:B------:R-:W-:Y:S05]  /*0690*/  @P0 BRA `(.L_x_47) ;  /* 0x0000000000180947 */ /* 0x000fea0003800000 */
[----:B0123--:R-:W0:Y:S02]  /*06a0*/  LDC.64 R14, c[0x0][0x380] ;  /* 0x0000e000ff0e7b82 */ /* 0x00fe240000000a00 */
[----:B0-----:R-:W-:-:S06]  /*06b0*/  IMAD.WIDE R14, R21, 0x4, R14 ;  /* 0x00000004150e7825 */ /* 0x001fcc00078e020e */
[----:B------:R-:W2:Y:S01]  /*06c0*/  LDG.E R14, desc[UR10][R14.64] ;  /* 0x0000000a0e0e7981 */ /* 0x000ea2000c1e1900 */
[----:B------:R-:W-:-:S05]  /*06d0*/  LEA R18, R19, R7, 0x2 ;  /* 0x0000000713127211 */ /* 0x000fca00078e10ff */
[----:B--2---:R4:W-:Y:S01]  /*06e0*/  STS [R18], R14 ;  /* 0x0000000e12007388 */ /* 0x0049e20000000800 */
[----:B------:R-:W-:Y:S05]  /*06f0*/  BRA `(.L_x_46) ;  /* 0x0000000000087947 */ /* 0x000fea0003800000 */
.L_x_47:
[----:B0123--:R-:W-:-:S05]  /*0700*/  IMAD R14, R19, 0x4, R7 ;  /* 0x00000004130e7824 */ /* 0x00ffca00078e0207 */
[----:B------:R0:W-:Y:S02]  /*0710*/  STS [R14], RZ ;  /* 0x000000ff0e007388 */ /* 0x0001e40000000800 */
.L_x_46:
[----:B------:R-:W-:Y:S05]  /*0720*/  BSYNC.RECONVERGENT B1 ;  /* 0x0000000000017941 */ /* 0x000fea0003800200 */
.L_x_45:
[----:B------:R-:W-:Y:S01]  /*0730*/  ISETP.GE.AND P1, PT, R23, R16, PT ;  /* 0x000000101700720c */ /* 0x000fe20003f26270 */
[----:B------:R-:W-:-:S12]  /*0740*/  BSSY.RECONVERGENT B1, `(.L_x_48) ;  /* 0x000000b000017945 */ /* 0x000fd80003800200 */
[----:B------:R-:W-:Y:S05]  /*0750*/  @P1 BRA `(.L_x_49) ;  /* 0x0000000000241947 */ /* 0x000fea0003800000 */
[----:B------:R-:W-:Y:S05]  /*0760*/  @P0 BRA `(.L_x_50) ;  /* 0x0000000000180947 */ /* 0x000fea0003800000 */
[----:B01234-:R-:W0:Y:S02]  /*0770*/  LDC.64 R14, c[0x0][0x380] ;  /* 0x0000e000ff0e7b82 */ /* 0x01fe240000000a00 */
[----:B0-----:R-:W-:-:S06]  /*0780*/  IMAD.WIDE R14, R25, 0x4, R14 ;  /* 0x00000004190e7825 */ /* 0x001fcc00078e020e */
[----:B------:R-:W2:Y:S01]  /*0790*/  LDG.E R14, desc[UR10][R14.64] ;  /* 0x0000000a0e0e7981 */ /* 0x000ea2000c1e1900 */
[----:B------:R-:W-:-:S05]  /*07a0*/  LEA R16, R19, R8, 0x2 ;  /* 0x0000000813107211 */ /* 0x000fca00078e10ff */
[----:B--2---:R0:W-:Y:S01]  /*07b0*/  STS [R16], R14 ;  /* 0x0000000e10007388 */ /* 0x0041e20000000800 */
[----:B------:R-:W-:Y:S05]  /*07c0*/  BRA `(.L_x_49) ;  /* 0x0000000000087947 */ /* 0x000fea0003800000 */
.L_x_50:
[----:B01234-:R-:W-:-:S05]  /*07d0*/  IMAD R14, R19, 0x4, R8 ;  /* 0x00000004130e7824 */ /* 0x01ffca00078e0208 */
[----:B------:R0:W-:Y:S02]  /*07e0*/  STS [R14], RZ ;  /* 0x000000ff0e007388 */ /* 0x0001e40000000800 */
.L_x_49:
[----:B------:R-:W-:Y:S05]  /*07f0*/  BSYNC.RECONVERGENT B1 ;  /* 0x0000000000017941 */ /* 0x000fea0003800200 */
.L_x_48:
[----:B0-----:R-:W-:-:S04]  /*0800*/  IADD3 R16, PT, PT, -R12, 0x4, RZ ;  /* 0x000000040c107810 */ /* 0x001fc80007ffe1ff */
[----:B------:R-:W-:-:S13]  /*0810*/  ISETP.NE.AND P1, PT, R16, RZ, PT ;  /* 0x000000ff1000720c */ /* 0x000fda0003f25270 */
[----:B------:R-:W-:Y:S05]  /*0820*/  @!P1 BRA `(.L_x_38) ;  /* 0x0000000400309947 */ /* 0x000fea0003800000 */
[----:B------:R-:W0:Y:S01]  /*0830*/  S2R R15, SR_TID.Y ;  /* 0x00000000000f7919 */ /* 0x000e220000002200 */
[C---:B-1234-:R-:W-:Y:S01]  /*0840*/  LEA R14, R2.reuse, R19, 0x2 ;  /* 0x00000013020e7211 */ /* 0x05efe200078e10ff */
[C---:B------:R-:W-:Y:S01]  /*0850*/  IMAD R19, R2.reuse, 0x4, R29 ;  /* 0x0000000402137824 */ /* 0x040fe200078e021d */
[C---:B------:R-:W-:Y:S01]  /*0860*/  LEA R13, R2.reuse, R13, 0x2 ;  /* 0x0000000d020d7211 */ /* 0x040fe200078e10ff */
[C---:B------:R-:W-:Y:S01]  /*0870*/  IMAD R17, R2.reuse, 0x4, R17 ;  /* 0x0000000402117824 */ /* 0x040fe200078e0211 */
[C---:B------:R-:W-:Y:S01]  /*0880*/  LEA R21, R2.reuse, R21, 0x2 ;  /* 0x0000001502157211 */ /* 0x040fe200078e10ff */
[C---:B------:R-:W-:Y:S01]  /*0890*/  IMAD R23, R2.reuse, 0x4, R23 ;  /* 0x0000000402177824 */ /* 0x040fe200078e0217 */
[C---:B------:R-:W-:Y:S01]  /*08a0*/  LEA R25, R2.reuse, R25, 0x2 ;  /* 0x0000001902197211 */ /* 0x040fe200078e10ff */
[----:B------:R-:W-:Y:S01]  /*08b0*/  IMAD R27, R2, 0x4, R27 ;  /* 0x00000004021b7824 */ /* 0x000fe200078e021b */
[----:B------:R-:W-:Y:S01]  /*08c0*/  SHF.L.U32 R29, R14, 0x2, RZ ;  /* 0x000000020e1d7819 */ /* 0x000fe200000006ff */
[----:B0-----:R-:W-:-:S07]  /*08d0*/  IMAD R18, R2, 0x4, R15 ;  /* 0x0000000402127824 */ /* 0x001fce00078e020f */
.L_x_63:
[----:B0-----:R-:W0:Y:S01]  /*08e0*/  LDC R20, c[0x0][0x3a4] ;  /* 0x0000e900ff147b82 */ /* 0x001e220000000800 */
[----:B------:R-:W-:Y:S01]  /*08f0*/  BSSY.RECONVERGENT B1, `(.L_x_51) ;  /* 0x000000c000017945 */ /* 0x000fe20003800200 */
[----:B0-----:R-:W-:-:S13]  /*0900*/  ISETP.GE.AND P1, PT, R18, R20, PT ;  /* 0x000000141200720c */ /* 0x001fda0003f26270 */
[----:B-1234-:R-:W-:Y:S05]  /*0910*/  @P1 BRA `(.L_x_52) ;  /* 0x0000000000241947 */ /* 0x01efea0003800000 */
[----:B------:R-:W-:Y:S05]  /*0920*/  @P0 BRA `(.L_x_53) ;  /* 0x0000000000180947 */ /* 0x000fea0003800000 */
[----:B------:R-:W0:Y:S02]  /*0930*/  LDC.64 R14, c[0x0][0x380] ;  /* 0x0000e000ff0e7b82 */ /* 0x000e240000000a00 */
[----:B0-----:R-:W-:-:S06]  /*0940*/  IMAD.WIDE R14, R27, 0x4, R14 ;  /* 0x000000041b0e7825 */ /* 0x001fcc00078e020e */
[----:B------:R-:W2:Y:S01]  /*0950*/  LDG.E R14, desc[UR10][R14.64] ;  /* 0x0000000a0e0e7981 */ /* 0x000ea2000c1e1900 */
[----:B------:R-:W-:-:S05]  /*0960*/  IADD3 R22, PT, PT, R9, R29, RZ ;  /* 0x0000001d09167210 */ /* 0x000fca0007ffe0ff */
[----:B--2---:R1:W-:Y:S01]  /*0970*/  STS [R22], R14 ;  /* 0x0000000e16007388 */ /* 0x0043e20000000800 */
[----:B------:R-:W-:Y:S05]  /*0980*/  BRA `(.L_x_52) ;  /* 0x0000000000087947 */ /* 0x000fea0003800000 */
.L_x_53:
[----:B------:R-:W-:-:S05]  /*0990*/  IMAD.IADD R14, R9, 0x1, R29 ;  /* 0x00000001090e7824 */ /* 0x000fca00078e021d */
[----:B------:R0:W-:Y:S02]  /*09a0*/  STS [R14], RZ ;  /* 0x000000ff0e007388 */ /* 0x0001e40000000800 */
.L_x_52:
[----:B------:R-:W-:Y:S05]  /*09b0*/  BSYNC.RECONVERGENT B1 ;  /* 0x0000000000017941 */ /* 0x000fea0003800200 */
.L_x_51:
[----:B------:R-:W-:Y:S01]  /*09c0*/  ISETP.GE.AND P1, PT, R13, R20, PT ;  /* 0x000000140d00720c */ /* 0x000fe20003f26270 */
[----:B------:R-:W-:-:S12]  /*09d0*/  BSSY.RECONVERGENT B1, `(.L_x_54) ;  /* 0x000000b000017945 */ /* 0x000fd80003800200 */
[----:B------:R-:W-:Y:S05]  /*09e0*/  @P1 BRA `(.L_x_55) ;  /* 0x0000000000241947 */ /* 0x000fea0003800000 */
[----:B------:R-:W-:Y:S05]  /*09f0*/  @P0 BRA `(.L_x_56) ;  /* 0x0000000000180947 */ /* 0x000fea0003800000 */
[----:B01----:R-:W0:Y:S02]  /*0a00*/  LDC.64 R14, c[0x0][0x380] ;  /* 0x0000e000ff0e7b82 */ /* 0x003e240000000a00 */
[----:B0-----:R-:W-:-:S06]  /*0a10*/  IMAD.WIDE R14, R17, 0x4, R14 ;  /* 0x00000004110e7825 */ /* 0x001fcc00078e020e */
[----:B------:R-:W2:Y:S01]  /*0a20*/  LDG.E R14, desc[UR10][R14.64] ;  /* 0x0000000a0e0e7981 */ /* 0x000ea2000c1e1900 */
[----:B------:R-:W-:-:S05]  /*0a30*/  IADD3 R22, PT, PT, R6, R29, RZ ;  /* 0x0000001d06167210 */ /* 0x000fca0007ffe0ff */
[----:B--2---:R2:W-:Y:S01]  /*0a40*/  STS [R22], R14 ;  /* 0x0000000e16007388 */ /* 0x0045e20000000800 */
[----:B------:R-:W-:Y:S05]  /*0a50*/  BRA `(.L_x_55) ;  /* 0x0000000000087947 */ /* 0x000fea0003800000 */
.L_x_56:
[----:B01----:R-:W-:-:S05]  /*0a60*/  IMAD.IADD R14, R6, 0x1, R29 ;  /* 0x00000001060e7824 */ /* 0x003fca00078e021d */
[----:B------:R3:W-:Y:S02]  /*0a70*/  STS [R14], RZ ;  /* 0x000000ff0e007388 */ /* 0x0007e40000000800 */
.L_x_55:
[----:B------:R-:W-:Y:S05]  /*0a80*/  BSYNC.RECONVERGENT B1 ;  /* 0x0000000000017941 */ /* 0x000fea0003800200 */
.L_x_54:
[----:B------:R-:W-:Y:S01]  /*0a90*/  ISETP.GE.AND P1, PT, R19, R20, PT ;  /* 0x000000141300720c */ /* 0x000fe20003f26270 */
[----:B------:R-:W-:-:S12]  /*0aa0*/  BSSY.RECONVERGENT B1, `(.L_x_57) ;  /* 0x000000b000017945 */ /* 0x000fd80003800200 */
[----:B------:R-:W-:Y:S05]  /*0ab0*/  @P1 BRA `(.L_x_58) ;  /* 0x0000000000241947 */ /* 0x000fea0003800000 */
[----:B------:R-:W-:Y:S05]  /*0ac0*/  @P0 BRA `(.L_x_59) ;  /* 0x0000000000180947 */ /* 0x000fea0003800000 */
[----:B0123--:R-:W0:Y:S02]  /*0ad0*/  LDC.64 R14, c[0x0][0x380] ;  /* 0x0000e000ff0e7b82 */ /* 0x00fe240000000a00 */
[----:B0-----:R-:W-:-:S06]  /*0ae0*/  IMAD.WIDE R14, R21, 0x4, R14 ;  /* 0x00000004150e7825 */ /* 0x001fcc00078e020e */
[----:B------:R-:W2:Y:S01]  /*0af0*/  LDG.E R14, desc[UR10][R14.64] ;  /* 0x0000000a0e0e7981 */ /* 0x000ea2000c1e1900 */
[----:B------:R-:W-:-:S05]  /*0b00*/  IADD3 R22, PT, PT, R7, R29, RZ ;  /* 0x0000001d07167210 */ /* 0x000fca0007ffe0ff */
[----:B--2---:R0:W-:Y:S01]  /*0b10*/  STS [R22], R14 ;  /* 0x0000000e16007388 */ /* 0x0041e20000000800 */
[----:B------:R-:W-:Y:S05]  /*0b20*/  BRA `(.L_x_58) ;  /* 0x0000000000087947 */ /* 0x000fea0003800000 */
.L_x_59:
[----:B0123--:R-:W-:-:S05]  /*0b30*/  IMAD.IADD R14, R7, 0x1, R29 ;  /* 0x00000001070e7824 */ /* 0x00ffca00078e021d */
[----:B------:R4:W-:Y:S02]  /*0b40*/  STS [R14], RZ ;  /* 0x000000ff0e007388 */ /* 0x0009e40000000800 */
.L_x_58:
[----:B------:R-:W-:Y:S05]  /*0b50*/  BSYNC.RECONVERGENT B1 ;  /* 0x0000000000017941 */ /* 0x000fea0003800200 */
.L_x_57:
[----:B------:R-:W-:Y:S01]  /*0b60*/  ISETP.GE.AND P1, PT, R23, R20, PT ;  /* 0x000000141700720c */ /* 0x000fe20003f26270 */
[----:B------:R-:W-:-:S12]  /*0b70*/  BSSY.RECONVERGENT B1, `(.L_x_60) ;  /* 0x000000b000017945 */ /* 0x000fd80003800200 */
[----:B------:R-:W-:Y:S05]  /*0b80*/  @P1 BRA `(.L_x_61) ;  /* 0x0000000000241947 */ /* 0x000fea0003800000 */
[----:B------:R-:W-:Y:S05]  /*0b90*/  @P0 BRA `(.L_x_62) ;  /* 0x0000000000180947 */ /* 0x000fea0003800000 */
[----:B01234-:R-:W0:Y:S02]  /*0ba0*/  LDC.64 R14, c[0x0][0x380] ;  /* 0x0000e000ff0e7b82 */ /* 0x01fe240000000a00 */
[----:B0-----:R-:W-:-:S06]  /*0bb0*/  IMAD.WIDE R14, R25, 0x4, R14 ;  /* 0x00000004190e7825 */ /* 0x001fcc00078e020e */
[----:B------:R-:W2:Y:S01]  /*0bc0*/  LDG.E R14, desc[UR10][R14.64] ;  /* 0x0000000a0e0e7981 */ /* 0x000ea2000c1e1900 */
[----:B------:R-:W-:-:S05]  /*0bd0*/  IADD3 R20, PT, PT, R8, R29, RZ ;  /* 0x0000001d08147210 */ /* 0x000fca0007ffe0ff */
[----:B--2---:R0:W-:Y:S01]  /*0be0*/  STS [R20], R14 ;  /* 0x0000000e14007388 */ /* 0x0041e20000000800 */
[----:B------:R-:W-:Y:S05]  /*0bf0*/  BRA `(.L_x_61) ;  /* 0x0000000000087947 */ /* 0x000fea0003800000 */
.L_x_62:
[----:B01234-:R-:W-:-:S05]  /*0c00*/  IMAD.IADD R14, R8, 0x1, R29 ;  /* 0x00000001080e7824 */ /* 0x01ffca00078e021d */
[----:B------:R0:W-:Y:S02]  /*0c10*/  STS [R14], RZ ;  /* 0x000000ff0e007388 */ /* 0x0001e40000000800 */
.L_x_61:
[----:B------:R-:W-:Y:S05]  /*0c20*/  BSYNC.RECONVERGENT B1 ;  /* 0x0000000000017941 */ /* 0x000fea0003800200 */
.L_x_60:
[----:B------:R-:W-:Y:S01]  /*0c30*/  IADD3 R16, PT, PT, R16, 0x4, RZ ;  /* 0x0000000410107810 */ /* 0x000fe20007ffe0ff */
[C---:B------:R-:W-:Y:S01]  /*0c40*/  IMAD R13, R2.reuse, 0x4, R13 ;  /* 0x00000004020d7824 */ /* 0x040fe200078e020d */
[C---:B------:R-:W-:Y:S01]  /*0c50*/  LEA R17, R2.reuse, R17, 0x2 ;  /* 0x0000001102117211 */ /* 0x040fe200078e10ff */
[----:B------:R-:W-:Y:S01]  /*0c60*/  IMAD R29, R2, 0x10, R29 ;  /* 0x00000010021d7824 */ /* 0x000fe200078e021d */
[----:B------:R-:W-:Y:S01]  /*0c70*/  ISETP.NE.AND P1, PT, R16, RZ, PT ;  /* 0x000000ff1000720c */ /* 0x000fe20003f25270 */
[C---:B------:R-:W-:Y:S01]  /*0c80*/  IMAD R21, R2.reuse, 0x4, R21 ;  /* 0x0000000402157824 */ /* 0x040fe200078e0215 */
[C---:B------:R-:W-:Y:S01]  /*0c90*/  LEA R19, R2.reuse, R19, 0x2 ;  /* 0x0000001302137211 */ /* 0x040fe200078e10ff */
[C---:B------:R-:W-:Y:S01]  /*0ca0*/  IMAD R25, R2.reuse, 0x4, R25 ;  /* 0x0000000402197824 */ /* 0x040fe200078e0219 */
[C---:B------:R-:W-:Y:S01]  /*0cb0*/  LEA R23, R2.reuse, R23, 0x2 ;  /* 0x0000001702177211 */ /* 0x040fe200078e10ff */
[C---:B------:R-:W-:Y:S01]  /*0cc0*/  IMAD R18, R2.reuse, 0x4, R18 ;  /* 0x0000000402127824 */ /* 0x040fe200078e0212 */
[----:B------:R-:W-:-:S07]  /*0cd0*/  LEA R27, R2, R27, 0x2 ;  /* 0x0000001b021b7211 */ /* 0x000fce00078e10ff */
[----:B------:R-:W-:Y:S05]  /*0ce0*/  @P1 BRA `(.L_x_63) ;  /* 0xfffffff800fc1947 */ /* 0x000fea000383ffff */
.L_x_38:
[----:B------:R-:W5:Y:S02]  /*0cf0*/  LDC R15, c[0x0][0x3ac] ;  /* 0x0000eb00ff0f7b82 */ /* 0x000f640000000800 */
[----:B-----5:R-:W-:-:S04]  /*0d00*/  LOP3.LUT R15, R15, 0x3, RZ, 0xc0, !PT ;  /* 0x000000030f0f7812 */ /* 0x020fc800078ec0ff */
[----:B------:R-:W-:-:S13]  /*0d10*/  ISETP.NE.AND P1, PT, R15, RZ, PT ;  /* 0x000000ff0f00720c */ /* 0x000fda0003f25270 */
[----:B------:R-:W-:Y:S05]  /*0d20*/  @!P1 BRA `(.L_x_37) ;  /* 0x0000000400209947 */ /* 0x000fea0003800000 */
[----:B------:R-:W5:Y:S01]  /*0d30*/  S2R R19, SR_TID.Y ;  /* 0x0000000000137919 */ /* 0x000f620000002200 */
[----:B01234-:R-:W0:Y:S01]  /*0d40*/  LDC R14, c[0x0][0x3a4] ;  /* 0x0000e900ff0e7b82 */ /* 0x01fe220000000800 */
[----:B------:R-:W-:Y:S01]  /*0d50*/  BSSY.RECONVERGENT B1, `(.L_x_64) ;  /* 0x0000016000017945 */ /* 0x000fe20003800200 */
[----:B-----5:R-:W-:-:S05]  /*0d60*/  IMAD R19, R2, R12, R19 ;  /* 0x0000000c02137224 */ /* 0x020fca00078e0213 */
[----:B0-----:R-:W-:-:S13]  /*0d70*/  ISETP.GE.AND P1, PT, R19, R14, PT ;  /* 0x0000000e1300720c */ /* 0x001fda0003f26270 */
[----:B------:R-:W-:Y:S05]  /*0d80*/  @P1 BRA `(.L_x_65) ;  /* 0x0000000000481947 */ /* 0x000fea0003800000 */
[----:B------:R-:W-:Y:S05]  /*0d90*/  @P0 BRA `(.L_x_66) ;  /* 0x00000000002c0947 */ /* 0x000fea0003800000 */
[----:B------:R-:W0:Y:S01]  /*0da0*/  LDC.64 R12, c[0x0][0x380] ;  /* 0x0000e000ff0c7b82 */ /* 0x000e220000000a00 */
[----:B------:R-:W-:-:S04]  /*0db0*/  IMAD R17, R10, R14, R19 ;  /* 0x0000000e0a117224 */ /* 0x000fc800078e0213 */
[----:B0-----:R-:W-:-:S06]  /*0dc0*/  IMAD.WIDE R12, R17, 0x4, R12 ;  /* 0x00000004110c7825 */ /* 0x001fcc00078e020c */
[----:B------:R-:W2:Y:S01]  /*0dd0*/  LDG.E R12, desc[UR10][R12.64] ;  /* 0x0000000a0c0c7981 */ /* 0x000ea2000c1e1900 */
[----:B------:R-:W0:Y:S01]  /*0de0*/  S2UR UR8, SR_CgaCtaId ;  /* 0x00000000000879c3 */ /* 0x000e220000008800 */
[----:B------:R-:W-:Y:S01]  /*0df0*/  UMOV UR7, 0x400 ;  /* 0x0000040000077882 */ /* 0x000fe20000000000 */
[----:B------:R-:W-:Y:S01]  /*0e00*/  IMAD R16, R11, R14, R19 ;  /* 0x0000000e0b107224 */ /* 0x000fe200078e0213 */
[----:B0-----:R-:W-:-:S06]  /*0e10*/  ULEA UR7, UR8, UR7, 0x18 ;  /* 0x0000000708077291 */ /* 0x001fcc000f8ec0ff */
[----:B------:R-:W-:-:S05]  /*0e20*/  LEA R17, R16, UR7, 0x2 ;  /* 0x0000000710117c11 */ /* 0x000fca000f8e10ff */
[----:B--2---:R1:W-:Y:S01]  /*0e30*/  STS [R17], R12 ;  /* 0x0000000c11007388 */ /* 0x0043e20000000800 */
[----:B------:R-:W-:Y:S05]  /*0e40*/  BRA `(.L_x_65) ;  /* 0x0000000000187947 */ /* 0x000fea0003800000 */
.L_x_66:
[----:B------:R-:W0:Y:S01]  /*0e50*/  S2UR UR8, SR_CgaCtaId ;  /* 0x00000000000879c3 */ /* 0x000e220000008800 */
[----:B------:R-:W-:Y:S01]  /*0e60*/  UMOV UR7, 0x400 ;  /* 0x0000040000077882 */ /* 0x000fe20000000000 */
[----:B------:R-:W-:Y:S01]  /*0e70*/  IMAD R12, R11, R14, R19 ;  /* 0x0000000e0b0c7224 */ /* 0x000fe200078e0213 */
[----:B0-----:R-:W-:-:S06]  /*0e80*/  ULEA UR7, UR8, UR7, 0x18 ;  /* 0x0000000708077291 */ /* 0x001fcc000f8ec0ff */
[----:B------:R-:W-:-:S05]  /*0e90*/  LEA R12, R12, UR7, 0x2 ;  /* 0x000000070c0c7c11 */ /* 0x000fca000f8e10ff */
[----:B------:R0:W-:Y:S02]  /*0ea0*/  STS [R12], RZ ;  /* 0x000000ff0c007388 */ /* 0x0001e40000000800 */
.L_x_65:
[----:B------:R-:W-:Y:S05]  /*0eb0*/  BSYNC.RECONVERGENT B1 ;  /* 0x0000000000017941 */ /* 0x000fea0003800200 */
.L_x_64:
[----:B------:R-:W-:-:S13]  /*0ec0*/  ISETP.NE.AND P1, PT, R15, 0x1, PT ;  /* 0x000000010f00780c */ /* 0x000fda0003f25270 */
[----:B------:R-:W-:Y:S05]  /*0ed0*/  @!P1 BRA `(.L_x_37) ;  /* 0x0000000000b49947 */ /* 0x000fea0003800000 */
[----:B------:R-:W-:Y:S01]  /*0ee0*/  IADD3 R19, PT, PT, R19, R2, RZ ;  /* 0x0000000213137210 */ /* 0x000fe20007ffe0ff */
[----:B------:R-:W-:Y:S03]  /*0ef0*/  BSSY.RECONVERGENT B1, `(.L_x_67) ;  /* 0x0000015000017945 */ /* 0x000fe60003800200 */
[----:B------:R-:W-:-:S13]  /*0f00*/  ISETP.GE.AND P1, PT, R19, R14, PT ;  /* 0x0000000e1300720c */ /* 0x000fda0003f26270 */
[----:B------:R-:W-:Y:S05]  /*0f10*/  @P1 BRA `(.L_x_68) ;  /* 0x0000000000481947 */ /* 0x000fea0003800000 */
[----:B------:R-:W-:Y:S05]  /*0f20*/  @P0 BRA `(.L_x_69) ;  /* 0x00000000002c0947 */ /* 0x000fea0003800000 */
[----:B01----:R-:W0:Y:S01]  /*0f30*/  LDC.64 R12, c[0x0][0x380] ;  /* 0x0000e000ff0c7b82 */ /* 0x003e220000000a00 */
        /* <DEDUP_REMOVED lines=10> */
.L_x_69:
[----:B------:R-:W2:Y:S01]  /*0fe0*/  S2UR UR8, SR_CgaCtaId ;  /* 0x00000000000879c3 */ /* 0x000ea20000008800 */
[----:B------:R-:W-:Y:S01]  /*0ff0*/  UMOV UR7, 0x400 ;  /* 0x0000040000077882 */ /* 0x000fe20000000000 */
[----:B01----:R-:W-:Y:S01]  /*1000*/  IMAD R12, R11, R14, R19 ;  /* 0x0000000e0b0c7224 */ /* 0x003fe200078e0213 */
[----:B--2---:R-:W-:-:S06]  /*1010*/  ULEA UR7, UR8, UR7, 0x18 ;  /* 0x0000000708077291 */ /* 0x004fcc000f8ec0ff */
[----:B------:R-:W-:-:S05]  /*1020*/  LEA R12, R12, UR7, 0x2 ;  /* 0x000000070c0c7c11 */ /* 0x000fca000f8e10ff */
[----:B------:R3:W-:Y:S02]  /*1030*/  STS [R12], RZ ;  /* 0x000000ff0c007388 */ /* 0x0007e40000000800 */
.L_x_68:
[----:B------:R-:W-:Y:S05]  /*1040*/  BSYNC.RECONVERGENT B1 ;  /* 0x0000000000017941 */ /* 0x000fea0003800200 */
.L_x_67:
[----:B------:R-:W-:-:S13]  /*1050*/  ISETP.NE.AND P1, PT, R15, 0x2, PT ;  /* 0x000000020f00780c */ /* 0x000fda0003f25270 */
[----:B------:R-:W-:Y:S05]  /*1060*/  @!P1 BRA `(.L_x_37) ;  /* 0x0000000000509947 */ /* 0x000fea0003800000 */
[----:B------:R-:W-:-:S05]  /*1070*/  IMAD.IADD R19, R19, 0x1, R2 ;  /* 0x0000000113137824 */ /* 0x000fca00078e0202 */
[----:B------:R-:W-:-:S13]  /*1080*/  ISETP.GE.AND P1, PT, R19, R14, PT ;  /* 0x0000000e1300720c */ /* 0x000fda0003f26270 */
[----:B------:R-:W-:Y:S05]  /*1090*/  @P1 BRA `(.L_x_37) ;  /* 0x0000000000441947 */ /* 0x000fea0003800000 */
[----:B------:R-:W4:Y:S01]  /*10a0*/  @P0 S2R R16, SR_CgaCtaId ;  /* 0x0000000000100919 */ /* 0x000f220000008800 */
[----:B------:R-:W-:Y:S01]  /*10b0*/  @P0 MOV R13, 0x400 ;  /* 0x00000400000d0802 */ /* 0x000fe20000000f00 */
[----:B0123--:R-:W-:-:S03]  /*10c0*/  @P0 IMAD R12, R11, R14, R19 ;  /* 0x0000000e0b0c0224 */ /* 0x00ffc600078e0213 */
[----:B----4-:R-:W-:-:S04]  /*10d0*/  @P0 LEA R13, R16, R13, 0x18 ;  /* 0x0000000d100d0211 */ /* 0x010fc800078ec0ff */
[----:B------:R-:W-:-:S05]  /*10e0*/  @P0 LEA R12, R12, R13, 0x2 ;  /* 0x0000000d0c0c0211 */ /* 0x000fca00078e10ff */
[----:B------:R0:W-:Y:S01]  /*10f0*/  @P0 STS [R12], RZ ;  /* 0x000000ff0c000388 */ /* 0x0001e20000000800 */
[----:B------:R-:W-:Y:S05]  /*1100*/  @P0 BRA `(.L_x_37) ;  /* 0x0000000000280947 */ /* 0x000fea0003800000 */
[----:B0-----:R-:W0:Y:S01]  /*1110*/  LDC.64 R12, c[0x0][0x380] ;  /* 0x0000e000ff0c7b82 */ /* 0x001e220000000a00 */
        /* <DEDUP_REMOVED lines=8> */
[----:B--2---:R0:W-:Y:S02]  /*11a0*/  STS [R11], R12 ;  /* 0x0000000c0b007388 */ /* 0x0041e40000000800 */
.L_x_37:
[----:B------:R-:W-:Y:S05]  /*11b0*/  BSYNC.RECONVERGENT B0 ;  /* 0x0000000000007941 */ /* 0x000fea0003800200 */
.L_x_35:
[----:B------:R-:W-:Y:S05]  /*11c0*/  BRA.U UP1, `(.L_x_70) ;  /* 0xfffffff1012c7547 */ /* 0x000fea000b83ffff */
.L_x_34:
[----:B------:R-:W5:Y:S01]  /*11d0*/  LDCU UR7, c[0x0][0x3b0] ;  /* 0x00007600ff0777ac */ /* 0x000f620008000800 */
[----:B------:R-:W0:Y:S01]  /*11e0*/  LDCU UR5, c[0x0][0x3ac] ;  /* 0x00007580ff0577ac */ /* 0x000e220008000800 */
[----:B-----5:R-:W-:-:S04]  /*11f0*/  UISETP.GE.AND UP1, UPT, UR7, 0x1, UPT ;  /* 0x000000010700788c */ /* 0x020fc8000bf26270 */
[----:B0-----:R-:W-:Y:S01]  /*1200*/  UISETP.LT.OR UP1, UPT, UR5, URZ, !UP1 ;  /* 0x000000ff0500728c */ /* 0x001fe2000cf21670 */
[----:B------:R-:W-:Y:S08]  /*1210*/  BAR.SYNC.DEFER_BLOCKING 0x0 ;  /* 0x0000000000007b1d */ /* 0x000ff00000010000 */
[----:B------:R-:W-:Y:S05]  /*1220*/  BRA.U UP1, `(.L_x_71) ;  /* 0x0000001101a07547 */ /* 0x000fea000b800000 */
[----:B------:R-:W-:-:S05]  /*1230*/  UMOV UR5, URZ ;  /* 0x000000ff00057c82 */ /* 0x000fca0008000000 */
.L_x_107:
[----:B0-----:R-:W0:Y:S01]  /*1240*/  LDCU UR13, c[0x0][0x3ac] ;  /* 0x00007580ff0d77ac */ /* 0x001e220008000800 */
[----:B------:R-:W-:Y:S01]  /*1250*/  BSSY.RECONVERGENT B0, `(.L_x_72) ;  /* 0x0000124000007945 */ /* 0x000fe20003800200 */
[----:B------:R-:W-:Y:S01]  /*1260*/  IMAD.MOV.U32 R11, RZ, RZ, R5 ;  /* 0x000000ffff0b7224 */ /* 0x000fe200078e0005 */
[----:B------:R-:W5:Y:S01]  /*1270*/  LDCU UR8, c[0x0][0x3a4] ;  /* 0x00007480ff0877ac */ /* 0x000f620008000800 */
[----:B------:R-:W-:Y:S01]  /*1280*/  UMOV UR7, UR5 ;  /* 0x0000000500077c82 */ /* 0x000fe20008000000 */
[----:B0-----:R-:W-:Y:S02]  /*1290*/  UISETP.NE.AND UP3, UPT, UR5, UR13, UPT ;  /* 0x0000000d0500728c */ /* 0x001fe4000bf65270 */
[----:B------:R-:W-:Y:S01]  /*12a0*/  UIADD3 UR5, UPT, UPT, UR5, 0x1, URZ ;  /* 0x0000000105057890 */ /* 0x000fe2000fffe0ff */
[----:B-12345:R-:W-:-:S06]  /*12b0*/  MOV R10, UR8 ;  /* 0x00000008000a7c02 */ /* 0x03efcc0008000f00 */
[----:B------:R-:W-:Y:S05]  /*12c0*/  BRA.U !UP3, `(.L_x_73) ;  /* 0x000000010b1c7547 */ /* 0x000fea000b800000 */
[----:B------:R-:W1:Y:S01]  /*12d0*/  S2UR UR13, SR_CTAID.Y ;  /* 0x00000000000d79c3 */ /* 0x000e620000002600 */
[----:B------:R-:W0:Y:S01]  /*12e0*/  LDCU UR8, c[0x0][0x3a4] ;  /* 0x00007480ff0877ac */ /* 0x000e220008000800 */
[----:B------:R-:W-:-:S05]  /*12f0*/  IMAD R10, R2, UR7, RZ ;  /* 0x00000007020a7c24 */ /* 0x000fca000f8e02ff */
[----:B0-----:R-:W-:Y:S01]  /*1300*/  IADD3 R11, PT, PT, R10, -UR8, R5 ;  /* 0x800000080a0b7c10 */ /* 0x001fe2000fffe005 */
[----:B-123--:R-:W-:-:S05]  /*1310*/  IMAD R12, R2, UR13, RZ ;  /* 0x0000000d020c7c24 */ /* 0x00efca000f8e02ff */
[----:B------:R-:W-:-:S13]  /*1320*/  ISETP.GE.AND P0, PT, R11, R12, PT ;  /* 0x0000000c0b00720c */ /* 0x000fda0003f06270 */
[----:B------:R-:W-:Y:S05]  /*1330*/  @P0 BRA `(.L_x_74) ;  /* 0x0000001000540947 */ /* 0x000fea0003800000 */
.L_x_73:
[----:B------:R-:W0:Y:S01]  /*1340*/  S2R R13, SR_TID.Y ;  /* 0x00000000000d7919 */ /* 0x000e220000002200 */
[----:B-123--:R-:W1:Y:S01]  /*1350*/  LDC R12, c[0x0][0x39c] ;  /* 0x0000e700ff0c7b82 */ /* 0x00ee620000000800 */
[----:B------:R-:W2:Y:S01]  /*1360*/  LDCU UR7, c[0x0][0x3b0] ;  /* 0x00007600ff0777ac */ /* 0x000ea20008000800 */
[----:B------:R-:W3:Y:S01]  /*1370*/  LDCU UR8, c[0x0][0x3a8] ;  /* 0x00007500ff0877ac */ /* 0x000ee20008000800 */
[----:B--2---:R-:W-:Y:S01]  /*1380*/  UISETP.GE.U32.AND UP1, UPT, UR7, 0x4, UPT ;  /* 0x000000040700788c */ /* 0x004fe2000bf26070 */
[----:B-1----:R-:W-:Y:S01]  /*1390*/  ISETP.GE.AND P0, PT, R11, R12, PT ;  /* 0x0000000c0b00720c */ /* 0x002fe20003f06270 */
[----:B------:R-:W-:-:S03]  /*13a0*/  IMAD R12, R12, UR4, R11 ;  /* 0x000000040c0c7c24 */ /* 0x000fc6000f8e020b */
[----:B------:R-:W-:Y:S01]  /*13b0*/  ISETP.LT.OR P0, PT, R11, RZ, P0 ;  /* 0x000000ff0b00720c */ /* 0x000fe20000701670 */
[----:B------:R-:W-:Y:S02]  /*13c0*/  IMAD.MOV.U32 R11, RZ, RZ, RZ ;  /* 0x000000ffff0b7224 */ /* 0x000fe400078e00ff */
[----:B0-----:R-:W-:Y:S01]  /*13d0*/  IMAD.IADD R10, R13, 0x1, R10 ;  /* 0x000000010d0a7824 */ /* 0x001fe200078e020a */
[----:B---3--:R-:W-:-:S05]  /*13e0*/  MOV R13, UR8 ;  /* 0x00000008000d7c02 */ /* 0x008fca0008000f00 */
[----:B------:R-:W-:Y:S01]  /*13f0*/  IMAD R15, R10, R13, UR6 ;  /* 0x000000060a0f7e24 */ /* 0x000fe2000f8e020d */
[----:B------:R-:W-:Y:S06]  /*1400*/  BRA.U !UP1, `(.L_x_75) ;  /* 0x0000000909fc7547 */ /* 0x000fec000b800000 */
[----:B------:R-:W-:Y:S01]  /*1410*/  ISETP.GE.AND P1, PT, R0, R13, PT ;  /* 0x0000000d0000720c */ /* 0x000fe20003f26270 */
[----:B------:R-:W-:-:S12]  /*1420*/  BSSY.RECONVERGENT B1, `(.L_x_76) ;  /* 0x0000014000017945 */ /* 0x000fd80003800200 */
        /* <DEDUP_REMOVED lines=8> */
[----:B----4-:R-:W-:Y:S01]  /*14b0*/  IADD3 R14, PT, PT, R15, R0, RZ ;  /* 0x000000000f0e7210 */ /* 0x010fe20007ffe0ff */
[----:B0-----:R-:W-:-:S06]  /*14c0*/  ULEA UR7, UR8, UR7, 0x18 ;  /* 0x0000000708077291 */ /* 0x001fcc000f8ec0ff */
[----:B------:R-:W-:-:S05]  /*14d0*/  LEA R17, R14, UR7, 0x2 ;  /* 0x000000070e117c11 */ /* 0x000fca000f8e10ff */
[----:B--2---:R0:W-:Y:S01]  /*14e0*/  STS [R17], R10 ;  /* 0x0000000a11007388 */ /* 0x0041e20000000800 */
[----:B------:R-:W-:Y:S05]  /*14f0*/  BRA `(.L_x_77) ;  /* 0x0000000000187947 */ /* 0x000fea0003800000 */
.L_x_78:
[----:B------:R-:W0:Y:S01]  /*1500*/  S2UR UR8, SR_CgaCtaId ;  /* 0x00000000000879c3 */ /* 0x000e220000008800 */
[----:B------:R-:W-:Y:S01]  /*1510*/  UMOV UR7, 0x400 ;  /* 0x0000040000077882 */ /* 0x000fe20000000000 */
[----:B------:R-:W-:Y:S01]  /*1520*/  IMAD.IADD R10, R15, 0x1, R0 ;  /* 0x000000010f0a7824 */ /* 0x000fe200078e0200 */
[----:B0-----:R-:W-:-:S06]  /*1530*/  ULEA UR7, UR8, UR7, 0x18 ;  /* 0x0000000708077291 */ /* 0x001fcc000f8ec0ff */
[----:B------:R-:W-:-:S05]  /*1540*/  LEA R10, R10, UR7, 0x2 ;  /* 0x000000070a0a7c11 */ /* 0x000fca000f8e10ff */
[----:B------:R1:W-:Y:S02]  /*1550*/  STS [R10], RZ ;  /* 0x000000ff0a007388 */ /* 0x0003e40000000800 */
.L_x_77:
[----:B------:R-:W-:Y:S05]  /*1560*/  BSYNC.RECONVERGENT B1 ;  /* 0x0000000000017941 */ /* 0x000fea0003800200 */
.L_x_76:
[----:B----4-:R-:W-:Y:S01]  /*1570*/  IADD3 R14, PT, PT, R0, UR9, RZ ;  /* 0x00000009000e7c10 */ /* 0x010fe2000fffe0ff */
        /* <DEDUP_REMOVED lines=10> */
[----:B------:R-:W-:Y:S01]  /*1620*/  IMAD.IADD R16, R15, 0x1, R14 ;  /* 0x000000010f107824 */ /* 0x000fe200078e020e */
[----:B0-----:R-:W-:-:S06]  /*1630*/  ULEA UR7, UR8, UR7, 0x18 ;  /* 0x0000000708077291 */ /* 0x001fcc000f8ec0ff */
[----:B------:R-:W-:-:S05]  /*1640*/  LEA R17, R16, UR7, 0x2 ;  /* 0x0000000710117c11 */ /* 0x000fca000f8e10ff */
[----:B--2---:R2:W-:Y:S01]  /*1650*/  STS [R17], R10 ;  /* 0x0000000a11007388 */ /* 0x0045e20000000800 */
[----:B------:R-:W-:Y:S05]  /*1660*/  BRA `(.L_x_80) ;  /* 0x0000000000187947 */ /* 0x000fea0003800000 */
.L_x_81:
[----:B------:R-:W2:Y:S01]  /*1670*/  S2UR UR8, SR_CgaCtaId ;  /* 0x00000000000879c3 */ /* 0x000ea20000008800 */
[----:B------:R-:W-:Y:S01]  /*1680*/  UMOV UR7, 0x400 ;  /* 0x0000040000077882 */ /* 0x000fe20000000000 */
[----:B01----:R-:W-:Y:S01]  /*1690*/  IADD3 R10, PT, PT, R15, R14, RZ ;  /* 0x0000000e0f0a7210 */ /* 0x003fe20007ffe0ff */
[----:B--2---:R-:W-:-:S06]  /*16a0*/  ULEA UR7, UR8, UR7, 0x18 ;  /* 0x0000000708077291 */ /* 0x004fcc000f8ec0ff */
[----:B------:R-:W-:-:S05]  /*16b0*/  LEA R10, R10, UR7, 0x2 ;  /* 0x000000070a0a7c11 */ /* 0x000fca000f8e10ff */
[----:B------:R3:W-:Y:S02]  /*16c0*/  STS [R10], RZ ;  /* 0x000000ff0a007388 */ /* 0x0007e40000000800 */
.L_x_80:
[----:B------:R-:W-:Y:S05]  /*16d0*/  BSYNC.RECONVERGENT B1 ;  /* 0x0000000000017941 */ /* 0x000fea0003800200 */
.L_x_79:
[----:B------:R-:W-:Y:S01]  /*16e0*/  VIADD R14, R14, UR9 ;  /* 0x000000090e0e7c36 */ /* 0x000fe20008000000 */
[----:B------:R-:W-:Y:S04]  /*16f0*/  BSSY.RECONVERGENT B1, `(.L_x_82) ;  /* 0x0000015000017945 */ /* 0x000fe80003800200 */
[----:B------:R-:W-:-:S13]  /*1700*/  ISETP.GE.AND P1, PT, R14, R13, PT ;  /* 0x0000000d0e00720c */ /* 0x000fda0003f26270 */
[----:B------:R-:W-:Y:S05]  /*1710*/  @P1 BRA `(.L_x_83) ;  /* 0x0000000000481947 */ /* 0x000fea0003800000 */
[----:B------:R-:W-:Y:S05]  /*1720*/  @P0 BRA `(.L_x_84) ;  /* 0x00000000002c0947 */ /* 0x000fea0003800000 */
[----:B0123--:R-:W0:Y:S01]  /*1730*/  LDC.64 R10, c[0x0][0x388] ;  /* 0x0000e200ff0a7b82 */ /* 0x00fe220000000a00 */
[----:B------:R-:W-:-:S04]  /*1740*/  IMAD R17, R12, R13, R14 ;  /* 0x0000000d0c117224 */ /* 0x000fc800078e020e */
[----:B0-----:R-:W-:-:S06]  /*1750*/  IMAD.WIDE R10, R17, 0x4, R10 ;  /* 0x00000004110a7825 */ /* 0x001fcc00078e020a */
[----:B------:R-:W2:Y:S01]  /*1760*/  LDG.E R10, desc[UR10][R10.64] ;  /* 0x0000000a0a0a7981 */ /* 0x000ea2000c1e1900 */
[----:B------:R-:W0:Y:S01]  /*1770*/  S2UR UR8, SR_CgaCtaId ;  /* 0x00000000000879c3 */ /* 0x000e220000008800 */
[----:B------:R-:W-:Y:S01]  /*1780*/  UMOV UR7, 0x400 ;  /* 0x0000040000077882 */ /* 0x000fe20000000000 */
[----:B------:R-:W-:Y:S01]  /*1790*/  IADD3 R16, PT, PT, R15, R14, RZ ;  /* 0x0000000e0f107210 */ /* 0x000fe20007ffe0ff */
[----:B0-----:R-:W-:-:S06]  /*17a0*/  ULEA UR7, UR8, UR7, 0x18 ;  /* 0x0000000708077291 */ /* 0x001fcc000f8ec0ff */
[----:B------:R-:W-:-:S05]  /*17b0*/  LEA R17, R16, UR7, 0x2 ;  /* 0x0000000710117c11 */ /* 0x000fca000f8e10ff */
[----:B--2---:R0:W-:Y:S01]  /*17c0*/  STS [R17], R10 ;  /* 0x0000000a11007388 */ /* 0x0041e20000000800 */
[----:B------:R-:W-:Y:S05]  /*17d0*/  BRA `(.L_x_83) ;  /* 0x0000000000187947 */ /* 0x000fea0003800000 */
.L_x_84:
[----:B------:R-:W4:Y:S01]  /*17e0*/  S2UR UR8, SR_CgaCtaId ;  /* 0x00000000000879c3 */ /* 0x000f220000008800 */
[----:B------:R-:W-:Y:S01]  /*17f0*/  UMOV UR7, 0x400 ;  /* 0x0000040000077882 */ /* 0x000fe20000000000 */
[----:B0123--:R-:W-:Y:S01]  /*1800*/  IMAD.IADD R10, R15, 0x1, R14 ;  /* 0x000000010f0a7824 */ /* 0x00ffe200078e020e */
[----:B----4-:R-:W-:-:S06]  /*1810*/  ULEA UR7, UR8, UR7, 0x18 ;  /* 0x0000000708077291 */ /* 0x010fcc000f8ec0ff */
[----:B------:R-:W-:-:S05]  /*1820*/  LEA R10, R10, UR7, 0x2 ;  /* 0x000000070a0a7c11 */ /* 0x000fca000f8e10ff */
[----:B------:R4:W-:Y:S02]  /*1830*/  STS [R10], RZ ;  /* 0x000000ff0a007388 */ /* 0x0009e40000000800 */
.L_x_83:
[----:B------:R-:W-:Y:S05]  /*1840*/  BSYNC.RECONVERGENT B1 ;  /* 0x0000000000017941 */ /* 0x000fea0003800200 */
.L_x_82:
[----:B------:R-:W-:Y:S01]  /*1850*/  IADD3 R14, PT, PT, R14, UR9, RZ ;  /* 0x000000090e0e7c10 */ /* 0x000fe2000fffe0ff */
[----:B------:R-:W-:Y:S03]  /*1860*/  BSSY.RECONVERGENT B1, `(.L_x_85) ;  /* 0x0000015000017945 */ /* 0x000fe60003800200 */
[----:B------:R-:W-:-:S13]  /*1870*/  ISETP.GE.AND P1, PT, R14, R13, PT ;  /* 0x0000000d0e00720c */ /* 0x000fda0003f26270 */
[----:B------:R-:W-:Y:S05]  /*1880*/  @P1 BRA `(.L_x_86) ;  /* 0x0000000000481947 */ /* 0x000fea0003800000 */
[----:B------:R-:W-:Y:S05]  /*1890*/  @P0 BRA `(.L_x_87) ;  /* 0x00000000002c0947 */ /* 0x000fea0003800000 */
[----:B01234-:R-:W0:Y:S01]  /*18a0*/  LDC.64 R10, c[0x0][0x388] ;  /* 0x0000e200ff0a7b82 */ /* 0x01fe220000000a00 */
        /* <DEDUP_REMOVED lines=10> */
.L_x_87:
[----:B------:R-:W5:Y:S01]  /*1950*/  S2UR UR8, SR_CgaCtaId ;  /* 0x00000000000879c3 */ /* 0x000f620000008800 */
[----:B------:R-:W-:Y:S01]  /*1960*/  UMOV UR7, 0x400 ;  /* 0x0000040000077882 */ /* 0x000fe20000000000 */
[----:B------:R-:W-:Y:S01]  /*1970*/  IADD3 R14, PT, PT, R15, R14, RZ ;  /* 0x0000000e0f0e7210 */ /* 0x000fe20007ffe0ff */
[----:B-----5:R-:W-:-:S06]  /*1980*/  ULEA UR7, UR8, UR7, 0x18 ;  /* 0x0000000708077291 */ /* 0x020fcc000f8ec0ff */
[----:B------:R-:W-:-:S05]  /*1990*/  LEA R14, R14, UR7, 0x2 ;  /* 0x000000070e0e7c11 */ /* 0x000fca000f8e10ff */
[----:B------:R0:W-:Y:S02]  /*19a0*/  STS [R14], RZ ;  /* 0x000000ff0e007388 */ /* 0x0001e40000000800 */
.L_x_86:
[----:B------:R-:W-:Y:S05]  /*19b0*/  BSYNC.RECONVERGENT B1 ;  /* 0x0000000000017941 */ /* 0x000fea0003800200 */
.L_x_85:
[----:B0-----:R-:W0:Y:S02]  /*19c0*/  LDC R14, c[0x0][0x3b0] ;  /* 0x0000ec00ff0e7b82 */ /* 0x001e240000000800 */
[----:B0-----:R-:W-:-:S04]  /*19d0*/  LOP3.LUT R14, R14, 0x7ffffffc, RZ, 0xc0, !PT ;  /* 0x7ffffffc0e0e7812 */ /* 0x001fc800078ec0ff */
[----:B------:R-:W-:Y:S01]  /*19e0*/  ISETP.NE.AND P1, PT, R14, 0x4, PT ;  /* 0x000000040e00780c */ /* 0x000fe20003f25270 */
[----:B------:R-:W-:-:S12]  /*19f0*/  IMAD.MOV.U32 R11, RZ, RZ, R14 ;  /* 0x000000ffff0b7224 */ /* 0x000fd800078e000e */
[----:B------:R-:W-:Y:S05]  /*1a00*/  @!P1 BRA `(.L_x_75) ;  /* 0x00000004007c9947 */ /* 0x000fea0003800000 */
[----:B------:R-:W0:Y:S01]  /*1a10*/  LDC R13, c[0x0][0x3a8] ;  /* 0x0000ea00ff0d7b82 */ /* 0x000e220000000800 */
[----:B------:R-:W-:-:S07]  /*1a20*/  HFMA2 R19, -RZ, RZ, 0, 2.384185791015625e-07 ;  /* 0x00000004ff137431 */ /* 0x000fce00000001ff */
[----:B-1234-:R-:W1:Y:S02]  /*1a30*/  LDC.64 R10, c[0x0][0x388] ;  /* 0x0000e200ff0a7b82 */ /* 0x01ee640000000a00 */
.L_x_100:
[C---:B------:R-:W-:Y:S01]  /*1a40*/  IMAD R20, R19.reuse, UR9, R0 ;  /* 0x0000000913147c24 */ /* 0x040fe2000f8e0200 */
[----:B------:R-:W-:Y:S01]  /*1a50*/  BSSY.RECONVERGENT B1, `(.L_x_88) ;  /* 0x0000016000017945 */ /* 0x000fe20003800200 */
[----:B------:R-:W-:-:S03]  /*1a60*/  VIADD R19, R19, 0x4 ;  /* 0x0000000413137836 */ /* 0x000fc60000000000 */
[----:B0-----:R-:W-:Y:S02]  /*1a70*/  ISETP.GE.AND P2, PT, R20, R13, PT ;  /* 0x0000000d1400720c */ /* 0x001fe40003f46270 */
[----:B------:R-:W-:-:S11]  /*1a80*/  ISETP.NE.AND P1, PT, R19, R14, PT ;  /* 0x0000000e1300720c */ /* 0x000fd60003f25270 */
[----:B--234-:R-:W-:Y:S05]  /*1a90*/  @P2 BRA `(.L_x_89) ;  /* 0x0000000000442947 */ /* 0x01cfea0003800000 */
[----:B------:R-:W-:Y:S05]  /*1aa0*/  @P0 BRA `(.L_x_90) ;  /* 0x0000000000280947 */ /* 0x000fea0003800000 */
[----:B------:R-:W-:-:S04]  /*1ab0*/  IMAD R17, R12, R13, R20 ;  /* 0x0000000d0c117224 */ /* 0x000fc800078e0214 */
[----:B-1----:R-:W-:-:S06]  /*1ac0*/  IMAD.WIDE R16, R17, 0x4, R10 ;  /* 0x0000000411107825 */ /* 0x002fcc00078e020a */
        /* <DEDUP_REMOVED lines=8> */
.L_x_90:
[----:B------:R-:W0:Y:S01]  /*1b50*/  S2UR UR8, SR_CgaCtaId ;  /* 0x00000000000879c3 */ /* 0x000e220000008800 */
[----:B------:R-:W-:Y:S01]  /*1b60*/  UMOV UR7, 0x400 ;  /* 0x0000040000077882 */ /* 0x000fe20000000000 */
[----:B------:R-:W-:Y:S01]  /*1b70*/  IMAD.IADD R16, R15, 0x1, R20 ;  /* 0x000000010f107824 */ /* 0x000fe200078e0214 */
[----:B0-----:R-:W-:-:S06]  /*1b80*/  ULEA UR7, UR8, UR7, 0x18 ;  /* 0x0000000708077291 */ /* 0x001fcc000f8ec0ff */
[----:B------:R-:W-:-:S05]  /*1b90*/  LEA R16, R16, UR7, 0x2 ;  /* 0x0000000710107c11 */ /* 0x000fca000f8e10ff */
[----:B------:R0:W-:Y:S02]  /*1ba0*/  STS [R16], RZ ;  /* 0x000000ff10007388 */ /* 0x0001e40000000800 */
.L_x_89:
[----:B------:R-:W-:Y:S05]  /*1bb0*/  BSYNC.RECONVERGENT B1 ;  /* 0x0000000000017941 */ /* 0x000fea0003800200 */
.L_x_88:
[----:B------:R-:W-:Y:S01]  /*1bc0*/  IADD3 R20, PT, PT, R20, UR9, RZ ;  /* 0x0000000914147c10 */ /* 0x000fe2000fffe0ff */
[----:B------:R-:W-:Y:S03]  /*1bd0*/  BSSY.RECONVERGENT B1, `(.L_x_91) ;  /* 0x0000014000017945 */ /* 0x000fe60003800200 */
[----:B------:R-:W-:-:S13]  /*1be0*/  ISETP.GE.AND P2, PT, R20, R13, PT ;  /* 0x0000000d1400720c */ /* 0x000fda0003f46270 */
[----:B------:R-:W-:Y:S05]  /*1bf0*/  @P2 BRA `(.L_x_92) ;  /* 0x0000000000442947 */ /* 0x000fea0003800000 */
[----:B------:R-:W-:Y:S05]  /*1c00*/  @P0 BRA `(.L_x_93) ;  /* 0x0000000000280947 */ /* 0x000fea0003800000 */
[----:B------:R-:W-:-:S04]  /*1c10*/  IMAD R17, R12, R13, R20 ;  /* 0x0000000d0c117224 */ /* 0x000fc800078e0214 */
[----:B012---:R-:W-:-:S06]  /*1c20*/  IMAD.WIDE R16, R17, 0x4, R10 ;  /* 0x0000000411107825 */ /* 0x007fcc00078e020a */
        /* <DEDUP_REMOVED lines=8> */
.L_x_93:
[----:B------:R-:W3:Y:S01]  /*1cb0*/  S2UR UR8, SR_CgaCtaId ;  /* 0x00000000000879c3 */ /* 0x000ee20000008800 */
[----:B------:R-:W-:Y:S01]  /*1cc0*/  UMOV UR7, 0x400 ;  /* 0x0000040000077882 */ /* 0x000fe20000000000 */
[----:B0-2---:R-:W-:Y:S01]  /*1cd0*/  IADD3 R16, PT, PT, R15, R20, RZ ;  /* 0x000000140f107210 */ /* 0x005fe20007ffe0ff */
[----:B---3--:R-:W-:-:S06]  /*1ce0*/  ULEA UR7, UR8, UR7, 0x18 ;  /* 0x0000000708077291 */ /* 0x008fcc000f8ec0ff */
[----:B------:R-:W-:-:S05]  /*1cf0*/  LEA R16, R16, UR7, 0x2 ;  /* 0x0000000710107c11 */ /* 0x000fca000f8e10ff */
[----:B------:R4:W-:Y:S02]  /*1d00*/  STS [R16], RZ ;  /* 0x000000ff10007388 */ /* 0x0009e40000000800 */
.L_x_92:
[----:B------:R-:W-:Y:S05]  /*1d10*/  BSYNC.RECONVERGENT B1 ;  /* 0x0000000000017941 */ /* 0x000fea0003800200 */
.L_x_91:
[----:B------:R-:W-:Y:S01]  /*1d20*/  VIADD R20, R20, UR9 ;  /* 0x0000000914147c36 */ /* 0x000fe20008000000 */
[----:B------:R-:W-:Y:S04]  /*1d30*/  BSSY.RECONVERGENT B1, `(.L_x_94) ;  /* 0x0000014000017945 */ /* 0x000fe80003800200 */
[----:B------:R-:W-:-:S13]  /*1d40*/  ISETP.GE.AND P2, PT, R20, R13, PT ;  /* 0x0000000d1400720c */ /* 0x000fda0003f46270 */
[----:B------:R-:W-:Y:S05]  /*1d50*/  @P2 BRA `(.L_x_95) ;  /* 0x0000000000442947 */ /* 0x000fea0003800000 */
[----:B------:R-:W-:Y:S05]  /*1d60*/  @P0 BRA `(.L_x_96) ;  /* 0x0000000000280947 */ /* 0x000fea0003800000 */
[----:B------:R-:W-:-:S04]  /*1d70*/  IMAD R17, R12, R13, R20 ;  /* 0x0000000d0c117224 */ /* 0x000fc800078e0214 */
[----:B01234-:R-:W-:-:S06]  /*1d80*/  IMAD.WIDE R16, R17, 0x4, R10 ;  /* 0x0000000411107825 */ /* 0x01ffcc00078e020a */
        /* <DEDUP_REMOVED lines=8> */
.L_x_96:
[----:B------:R-:W5:Y:S01]  /*1e10*/  S2UR UR8, SR_CgaCtaId ;  /* 0x00000000000879c3 */ /* 0x000f620000008800 */
[----:B------:R-:W-:Y:S01]  /*1e20*/  UMOV UR7, 0x400 ;  /* 0x0000040000077882 */ /* 0x000fe20000000000 */
[----:B0-234-:R-:W-:Y:S01]  /*1e30*/  IMAD.IADD R16, R15, 0x1, R20 ;  /* 0x000000010f107824 */ /* 0x01dfe200078e0214 */
[----:B-----5:R-:W-:-:S06]  /*1e40*/  ULEA UR7, UR8, UR7, 0x18 ;  /* 0x0000000708077291 */ /* 0x020fcc000f8ec0ff */
[----:B------:R-:W-:-:S05]  /*1e50*/  LEA R16, R16, UR7, 0x2 ;  /* 0x0000000710107c11 */ /* 0x000fca000f8e10ff */
[----:B------:R0:W-:Y:S02]  /*1e60*/  STS [R16], RZ ;  /* 0x000000ff10007388 */ /* 0x0001e40000000800 */
.L_x_95:
[----:B------:R-:W-:Y:S05]  /*1e70*/  BSYNC.RECONVERGENT B1 ;  /* 0x0000000000017941 */ /* 0x000fea0003800200 */
.L_x_94:
[----:B------:R-:W-:Y:S01]  /*1e80*/  IADD3 R18, PT, PT, R20, UR9, RZ ;  /* 0x0000000914127c10 */ /* 0x000fe2000fffe0ff */
[----:B------:R-:W-:Y:S03]  /*1e90*/  BSSY.RECONVERGENT B1, `(.L_x_97) ;  /* 0x0000014000017945 */ /* 0x000fe60003800200 */
        /* <DEDUP_REMOVED lines=13> */
.L_x_99:
[----:B------:R-:W5:Y:S01]  /*1f70*/  S2UR UR8, SR_CgaCtaId ;  /* 0x00000000000879c3 */ /* 0x000f620000008800 */
[----:B------:R-:W-:Y:S01]  /*1f80*/  UMOV UR7, 0x400 ;  /* 0x0000040000077882 */ /* 0x000fe20000000000 */
[----:B------:R-:W-:Y:S01]  /*1f90*/  IADD3 R18, PT, PT, R15, R18, RZ ;  /* 0x000000120f127210 */ /* 0x000fe20007ffe0ff */
[----:B-----5:R-:W-:-:S06]  /*1fa0*/  ULEA UR7, UR8, UR7, 0x18 ;  /* 0x0000000708077291 */ /* 0x020fcc000f8ec0ff */
[----:B------:R-:W-:-:S05]  /*1fb0*/  LEA R18, R18, UR7, 0x2 ;  /* 0x0000000712127c11 */ /* 0x000fca000f8e10ff */
[----:B------:R0:W-:Y:S02]  /*1fc0*/  STS [R18], RZ ;  /* 0x000000ff12007388 */ /* 0x0001e40000000800 */
.L_x_98:
[----:B------:R-:W-:Y:S05]  /*1fd0*/  BSYNC.RECONVERGENT B1 ;  /* 0x0000000000017941 */ /* 0x000fea0003800200 */
.L_x_97:
[----:B------:R-:W-:Y:S05]  /*1fe0*/  @P1 BRA `(.L_x_100) ;  /* 0xfffffff800941947 */ /* 0x000fea000383ffff */
[----:B-1----:R-:W-:-:S07]  /*1ff0*/  IMAD.MOV.U32 R11, RZ, RZ, R14 ;  /* 0x000000ffff0b7224 */ /* 0x002fce00078e000e */
.L_x_75:
[----:B----4-:R-:W4:Y:S02]  /*2000*/  LDC R14, c[0x0][0x3b0] ;  /* 0x0000ec00ff0e7b82 */ /* 0x010f240000000800 */
[----:B----4-:R-:W-:-:S13]  /*2010*/  LOP3.LUT P1, R14, R14, 0x3, RZ, 0xc0, !PT ;  /* 0x000000030e0e7812 */ /* 0x010fda000782c0ff */
[----:B------:R-:W-:Y:S05]  /*2020*/  @!P1 BRA `(.L_x_74) ;  /* 0x0000000400189947 */ /* 0x000fea0003800000 */
[----:B0-----:R-:W-:Y:S01]  /*2030*/  IMAD R18, R11, UR9, R0 ;  /* 0x000000090b127c24 */ /* 0x001fe2000f8e0200 */
[----:B------:R-:W-:Y:S04]  /*2040*/  BSSY.RECONVERGENT B1, `(.L_x_101) ;  /* 0x0000015000017945 */ /* 0x000fe80003800200 */
[----:B------:R-:W-:-:S13]  /*2050*/  ISETP.GE.AND P1, PT, R18, R13, PT ;  /* 0x0000000d1200720c */ /* 0x000fda0003f26270 */
[----:B------:R-:W-:Y:S05]  /*2060*/  @P1 BRA `(.L_x_102) ;  /* 0x0000000000481947 */ /* 0x000fea0003800000 */
[----:B------:R-:W-:Y:S05]  /*2070*/  @P0 BRA `(.L_x_103) ;  /* 0x00000000002c0947 */ /* 0x000fea0003800000 */
[----:B-123--:R-:W0:Y:S01]  /*2080*/  LDC.64 R10, c[0x0][0x388] ;  /* 0x0000e200ff0a7b82 */ /* 0x00ee220000000a00 */
        /* <DEDUP_REMOVED lines=10> */
.L_x_103:
[----:B------:R-:W0:Y:S01]  /*2130*/  S2UR UR8, SR_CgaCtaId ;  /* 0x00000000000879c3 */ /* 0x000e220000008800 */
[----:B------:R-:W-:Y:S01]  /*2140*/  UMOV UR7, 0x400 ;  /* 0x0000040000077882 */ /* 0x000fe20000000000 */
[----:B-123--:R-:W-:Y:S01]  /*2150*/  IMAD.IADD R10, R15, 0x1, R18 ;  /* 0x000000010f0a7824 */ /* 0x00efe200078e0212 */
[----:B0-----:R-:W-:-:S06]  /*2160*/  ULEA UR7, UR8, UR7, 0x18 ;  /* 0x0000000708077291 */ /* 0x001fcc000f8ec0ff */
[----:B------:R-:W-:-:S05]  /*2170*/  LEA R10, R10, UR7, 0x2 ;  /* 0x000000070a0a7c11 */ /* 0x000fca000f8e10ff */
[----:B------:R4:W-:Y:S02]  /*2180*/  STS [R10], RZ ;  /* 0x000000ff0a007388 */ /* 0x0009e40000000800 */
.L_x_102:
[----:B------:R-:W-:Y:S05]  /*2190*/  BSYNC.RECONVERGENT B1 ;  /* 0x0000000000017941 */ /* 0x000fea0003800200 */
.L_x_101:
[----:B------:R-:W-:-:S13]  /*21a0*/  ISETP.NE.AND P1, PT, R14, 0x1, PT ;  /* 0x000000010e00780c */ /* 0x000fda0003f25270 */
[----:B------:R-:W-:Y:S05]  /*21b0*/  @!P1 BRA `(.L_x_74) ;  /* 0x0000000000b49947 */ /* 0x000fea0003800000 */
        /* <DEDUP_REMOVED lines=16> */
.L_x_106:
[----:B------:R-:W5:Y:S01]  /*22c0*/  S2UR UR8, SR_CgaCtaId ;  /* 0x00000000000879c3 */ /* 0x000f620000008800 */
[----:B------:R-:W-:Y:S01]  /*22d0*/  UMOV UR7, 0x400 ;  /* 0x0000040000077882 */ /* 0x000fe20000000000 */
[----:B01234-:R-:W-:Y:S01]  /*22e0*/  IADD3 R10, PT, PT, R15, R18, RZ ;  /* 0x000000120f0a7210 */ /* 0x01ffe20007ffe0ff */
[----:B-----5:R-:W-:-:S06]  /*22f0*/  ULEA UR7, UR8, UR7, 0x18 ;  /* 0x0000000708077291 */ /* 0x020fcc000f8ec0ff */
[----:B------:R-:W-:-:S05]  /*2300*/  LEA R10, R10, UR7, 0x2 ;  /* 0x000000070a0a7c11 */ /* 0x000fca000f8e10ff */
[----:B------:R0:W-:Y:S02]  /*2310*/  STS [R10], RZ ;  /* 0x000000ff0a007388 */ /* 0x0001e40000000800 */
.L_x_105:
[----:B------:R-:W-:Y:S05]  /*2320*/  BSYNC.RECONVERGENT B1 ;  /* 0x0000000000017941 */ /* 0x000fea0003800200 */
.L_x_104:
[----:B------:R-:W-:-:S13]  /*2330*/  ISETP.NE.AND P1, PT, R14, 0x2, PT ;  /* 0x000000020e00780c */ /* 0x000fda0003f25270 */
[----:B------:R-:W-:Y:S05]  /*2340*/  @!P1 BRA `(.L_x_74) ;  /* 0x0000000000509947 */ /* 0x000fea0003800000 */
[----:B------:R-:W-:-:S05]  /*2350*/  VIADD R18, R18, UR9 ;  /* 0x0000000912127c36 */ /* 0x000fca0008000000 */
[----:B------:R-:W-:-:S13]  /*2360*/  ISETP.GE.AND P1, PT, R18, R13, PT ;  /* 0x0000000d1200720c */ /* 0x000fda0003f26270 */
[----:B------:R-:W-:Y:S05]  /*2370*/  @P1 BRA `(.L_x_74) ;  /* 0x0000000000441947 */ /* 0x000fea0003800000 */
[----:B------:R-:W5:Y:S01]  /*2380*/  @P0 S2R R14, SR_CgaCtaId ;  /* 0x00000000000e0919 */ /* 0x000f620000008800 */
[----:B------:R-:W-:Y:S02]  /*2390*/  @P0 MOV R11, 0x400 ;  /* 0x00000400000b0802 */ /* 0x000fe40000000f00 */
[----:B01234-:R-:W-:Y:S02]  /*23a0*/  @P0 IADD3 R10, PT, PT, R15, R18, RZ ;  /* 0x000000120f0a0210 */ /* 0x01ffe40007ffe0ff */
[----:B-----5:R-:W-:-:S05]  /*23b0*/  @P0 LEA R11, R14, R11, 0x18 ;  /* 0x0000000b0e0b0211 */ /* 0x020fca00078ec0ff */
[----:B------:R-:W-:-:S05]  /*23c0*/  @P0 IMAD R10, R10, 0x4, R11 ;  /* 0x000000040a0a0824 */ /* 0x000fca00078e020b */
        /* <DEDUP_REMOVED lines=11> */
[----:B--2---:R0:W-:Y:S02]  /*2480*/  STS [R15], R10 ;  /* 0x0000000a0f007388 */ /* 0x0041e40000000800 */
.L_x_74:
[----:B------:R-:W-:Y:S05]  /*2490*/  BSYNC.RECONVERGENT B0 ;  /* 0x0000000000007941 */ /* 0x000fea0003800200 */
.L_x_72:
[----:B------:R-:W-:Y:S05]  /*24a0*/  BRA.U UP3, `(.L_x_107) ;  /* 0xffffffed03647547 */ /* 0x000fea000b83ffff */
.L_x_71:
[----:B------:R-:W-:Y:S06]  /*24b0*/  BAR.SYNC.DEFER_BLOCKING 0x0 ;  /* 0x0000000000007b1d */ /* 0x000fec0000010000 */
[----:B------:R-:W-:Y:S05]  /*24c0*/  BRA.U !UP2, `(.L_x_108) ;  /* 0x000000090a4c7547 */ /* 0x000fea000b800000 */
[----:B------:R-:W-:-:S05]  /*24d0*/  UMOV UR5, URZ ;  /* 0x000000ff00057c82 */ /* 0x000fca0008000000 */
.L_x_114:
[----:B0-----:R-:W0:Y:S01]  /*24e0*/  S2R R15, SR_TID.Y ;  /* 0x00000000000f7919 */ /* 0x001e220000002200 */
[----:B------:R-:W5:Y:S01]  /*24f0*/  LDC R11, c[0x0][0x3a8] ;  /* 0x0000ea00ff0b7b82 */ /* 0x000f620000000800 */
[----:B------:R-:W0:Y:S01]  /*2500*/  LDCU UR15, c[0x0][0x3a4] ;  /* 0x00007480ff0f77ac */ /* 0x000e220008000800 */
[----:B-1234-:R-:W-:Y:S01]  /*2510*/  IMAD.MOV.U32 R10, RZ, RZ, RZ ;  /* 0x000000ffff0a7224 */ /* 0x01efe200078e00ff */
[----:B------:R-:W1:Y:S01]  /*2520*/  LDCU UR13, c[0x0][0x3a4] ;  /* 0x00007480ff0d77ac */ /* 0x000e620008000800 */
[----:B------:R-:W-:Y:S02]  /*2530*/  UIADD3 UR14, UPT, UPT, UR5, UR6, URZ ;  /* 0x00000006050e7290 */ /* 0x000fe4000fffe0ff */
[----:B0-----:R-:W-:Y:S01]  /*2540*/  UISETP.GE.U32.AND UP1, UPT, UR15, 0x8, UPT ;  /* 0x000000080f00788c */ /* 0x001fe2000bf26070 */
[----:B-----5:R-:W-:Y:S01]  /*2550*/  IADD3 R13, PT, PT, R11, -UR5, R0 ;  /* 0x800000050b0d7c10 */ /* 0x020fe2000fffe000 */
[----:B------:R-:W-:-:S06]  /*2560*/  UIADD3 UR5, UPT, UPT, UR5, 0x1, URZ ;  /* 0x0000000105057890 */ /* 0x000fcc000fffe0ff */
[----:B------:R-:W-:Y:S02]  /*2570*/  ISETP.NE.AND P1, PT, R11, UR5, PT ;  /* 0x000000050b007c0c */ /* 0x000fe4000bf25270 */
[----:B-1----:R-:W-:Y:S01]  /*2580*/  IADD3 R15, PT, PT, R15, UR13, RZ ;  /* 0x0000000d0f0f7c10 */ /* 0x002fe2000fffe0ff */
[----:B------:R-:W-:Y:S10]  /*2590*/  BRA.U !UP1, `(.L_x_109) ;  /* 0x0000000109ec7547 */ /* 0x000ff4000b800000 */
[----:B------:R-:W0:Y:S01]  /*25a0*/  S2UR UR8, SR_CgaCtaId ;  /* 0x00000000000879c3 */ /* 0x000e220000008800 */
[----:B------:R-:W-:Y:S01]  /*25b0*/  IMAD.MOV.U32 R10, RZ, RZ, RZ ;  /* 0x000000ffff0a7224 */ /* 0x000fe200078e00ff */
[----:B------:R-:W-:Y:S02]  /*25c0*/  UMOV UR7, 0x400 ;  /* 0x0000040000077882 */ /* 0x000fe40000000000 */
[----:B0-----:R-:W-:-:S12]  /*25d0*/  ULEA UR7, UR8, UR7, 0x18 ;  /* 0x0000000708077291 */ /* 0x001fd8000f8ec0ff */
.L_x_110:
[-C--:B------:R-:W-:Y:S01]  /*25e0*/  LOP3.LUT R16, RZ, R10.reuse, RZ, 0x33, !PT ;  /* 0x0000000aff107212 */ /* 0x080fe200078e33ff */
[----:B------:R-:W-:Y:S01]  /*25f0*/  IMAD R12, R13, UR15, R10 ;  /* 0x0000000f0d0c7c24 */ /* 0x000fe2000f8e020a */
[C---:B------:R-:W-:Y:S02]  /*2600*/  IADD3 R14, PT, PT, R15.reuse, -R10, RZ ;  /* 0x8000000a0f0e7210 */ /* 0x040fe40007ffe0ff */
[----:B------:R-:W-:Y:S01]  /*2610*/  IADD3 R10, PT, PT, R10, 0x8, RZ ;  /* 0x000000080a0a7810 */ /* 0x000fe20007ffe0ff */
[----:B------:R-:W-:Y:S01]  /*2620*/  IMAD.IADD R18, R15, 0x1, R16 ;  /* 0x000000010f127824 */ /* 0x000fe200078e0210 */
[----:B------:R-:W-:Y:S01]  /*2630*/  LEA R12, R12, UR7, 0x2 ;  /* 0x000000070c0c7c11 */ /* 0x000fe2000f8e10ff */
[CC--:B------:R-:W-:Y:S01]  /*2640*/  IMAD R16, R14.reuse, R11.reuse, UR14 ;  /* 0x0000000e0e107e24 */ /* 0x0c0fe2000f8e020b */
[----:B------:R-:W-:Y:S01]  /*2650*/  IADD3 R20, PT, PT, R14, -0x2, RZ ;  /* 0xfffffffe0e147810 */ /* 0x000fe20007ffe0ff */
[-C--:B------:R-:W-:Y:S01]  /*2660*/  IMAD R18, R18, R11.reuse, UR14 ;  /* 0x0000000e12127e24 */ /* 0x080fe2000f8e020b */
[C---:B------:R-:W-:Y:S01]  /*2670*/  IADD3 R22, PT, PT, R14.reuse, -0x4, RZ ;  /* 0xfffffffc0e167810 */ /* 0x040fe20007ffe0ff */
[----:B------:R-:W-:Y:S01]  /*2680*/  VIADD R24, R14, 0xfffffffb ;  /* 0xfffffffb0e187836 */ /* 0x000fe20000000000 */
[----:B------:R-:W-:Y:S01]  /*2690*/  LEA R17, R16, UR7, 0x2 ;  /* 0x0000000710117c11 */ /* 0x000fe2000f8e10ff */
[-C--:B------:R-:W-:Y:S01]  /*26a0*/  IMAD R20, R20, R11.reuse, UR14 ;  /* 0x0000000e14147e24 */ /* 0x080fe2000f8e020b */
[----:B------:R-:W-:Y:S01]  /*26b0*/  LDS R16, [R12] ;  /* 0x000000000c107984 */ /* 0x000fe20000000800 */
[----:B------:R-:W-:Y:S01]  /*26c0*/  LEA R19, R18, UR7, 0x2 ;  /* 0x0000000712137c11 */ /* 0x000fe2000f8e10ff */
[-C--:B------:R-:W-:Y:S01]  /*26d0*/  IMAD R22, R22, R11.reuse, UR14 ;  /* 0x0000000e16167e24 */ /* 0x080fe2000f8e020b */
[----:B------:R-:W-:Y:S01]  /*26e0*/  ISETP.NE.AND P0, PT, R10, UR12, PT ;  /* 0x0000000c0a007c0c */ /* 0x000fe2000bf05270 */
[----:B------:R-:W0:Y:S01]  /*26f0*/  LDS R17, [R17] ;  /* 0x0000000011117984 */ /* 0x000e220000000800 */
[----:B------:R-:W-:-:S02]  /*2700*/  IMAD R24, R24, R11, UR14 ;  /* 0x0000000e18187e24 */ /* 0x000fc4000f8e020b */
[----:B------:R-:W-:Y:S01]  /*2710*/  LEA R21, R22, UR7, 0x2 ;  /* 0x0000000716157c11 */ /* 0x000fe2000f8e10ff */
[----:B------:R-:W-:Y:S02]  /*2720*/  LDS R18, [R12+0x4] ;  /* 0x000004000c127984 */ /* 0x000fe40000000800 */
[----:B------:R-:W-:Y:S02]  /*2730*/  LEA R25, R24, UR7, 0x2 ;  /* 0x0000000718197c11 */ /* 0x000fe4000f8e10ff */
[----:B------:R-:W1:Y:S04]  /*2740*/  LDS R19, [R19] ;  /* 0x0000000013137984 */ /* 0x000e680000000800 */
[----:B------:R-:W-:Y:S04]  /*2750*/  LDS R21, [R21] ;  /* 0x0000000015157984 */ /* 0x000fe80000000800 */
[----:B------:R-:W-:Y:S01]  /*2760*/  LDS R25, [R25] ;  /* 0x0000000019197984 */ /* 0x000fe20000000800 */
[----:B0-----:R-:W-:Y:S01]  /*2770*/  FFMA R3, R16, R17, R3 ;  /* 0x0000001110037223 */ /* 0x001fe20000000003 */
[----:B------:R-:W-:Y:S01]  /*2780*/  VIADD R16, R14, 0xfffffffd ;  /* 0xfffffffd0e107836 */ /* 0x000fe20000000000 */
[----:B------:R-:W-:Y:S01]  /*2790*/  LEA R17, R20, UR7, 0x2 ;  /* 0x0000000714117c11 */ /* 0x000fe2000f8e10ff */
[----:B------:R-:W-:-:S02]  /*27a0*/  VIADD R20, R14, 0xfffffff9 ;  /* 0xfffffff90e147836 */ /* 0x000fc40000000000 */
[-C--:B------:R-:W-:Y:S02]  /*27b0*/  IMAD R16, R16, R11.reuse, UR14 ;  /* 0x0000000e10107e24 */ /* 0x080fe4000f8e020b */
[----:B------:R-:W-:Y:S02]  /*27c0*/  IMAD R24, R20, R11, UR14 ;  /* 0x0000000e14187e24 */ /* 0x000fe4000f8e020b */
[----:B-1----:R-:W-:Y:S01]  /*27d0*/  FFMA R3, R18, R19, R3 ;  /* 0x0000001312037223 */ /* 0x002fe20000000003 */
[----:B------:R-:W-:Y:S01]  /*27e0*/  IADD3 R18, PT, PT, R14, -0x6, RZ ;  /* 0xfffffffa0e127810 */ /* 0x000fe20007ffe0ff */
[----:B------:R-:W-:Y:S01]  /*27f0*/  LDS R17, [R17] ;  /* 0x0000000011117984 */ /* 0x000fe20000000800 */
[----:B------:R-:W-:Y:S02]  /*2800*/  LEA R19, R16, UR7, 0x2 ;  /* 0x0000000710137c11 */ /* 0x000fe4000f8e10ff */
[----:B------:R-:W-:Y:S01]  /*2810*/  LEA R27, R24, UR7, 0x2 ;  /* 0x00000007181b7c11 */ /* 0x000fe2000f8e10ff */
[----:B------:R-:W0:Y:S01]  /*2820*/  LDS R14, [R12+0x8] ;  /* 0x000008000c0e7984 */ /* 0x000e220000000800 */
[----:B------:R-:W-:-:S03]  /*2830*/  IMAD R22, R18, R11, UR14 ;  /* 0x0000000e12167e24 */ /* 0x000fc6000f8e020b */
[----:B------:R-:W-:Y:S02]  /*2840*/  LDS R16, [R12+0xc] ;  /* 0x00000c000c107984 */ /* 0x000fe40000000800 */
[----:B------:R-:W-:Y:S02]  /*2850*/  LEA R23, R22, UR7, 0x2 ;  /* 0x0000000716177c11 */ /* 0x000fe4000f8e10ff */
[----:B------:R-:W1:Y:S04]  /*2860*/  LDS R19, [R19] ;  /* 0x0000000013137984 */ /* 0x000e680000000800 */
[----:B------:R-:W2:Y:S04]  /*2870*/  LDS R18, [R12+0x10] ;  /* 0x000010000c127984 */ /* 0x000ea80000000800 */
[----:B------:R-:W3:Y:S04]  /*2880*/  LDS R20, [R12+0x14] ;  /* 0x000014000c147984 */ /* 0x000ee80000000800 */
[----:B------:R-:W-:Y:S04]  /*2890*/  LDS R23, [R23] ;  /* 0x0000000017177984 */ /* 0x000fe80000000800 */
[----:B------:R-:W4:Y:S04]  /*28a0*/  LDS R22, [R12+0x18] ;  /* 0x000018000c167984 */ /* 0x000f280000000800 */
[----:B------:R-:W-:Y:S04]  /*28b0*/  LDS R24, [R12+0x1c] ;  /* 0x00001c000c187984 */ /* 0x000fe80000000800 */
[----:B------:R-:W5:Y:S01]  /*28c0*/  LDS R27, [R27] ;  /* 0x000000001b1b7984 */ /* 0x000f620000000800 */
[----:B0-----:R-:W-:-:S04]  /*28d0*/  FFMA R3, R14, R17, R3 ;  /* 0x000000110e037223 */ /* 0x001fc80000000003 */
[----:B-1----:R-:W-:-:S04]  /*28e0*/  FFMA R3, R16, R19, R3 ;  /* 0x0000001310037223 */ /* 0x002fc80000000003 */
[----:B--2---:R-:W-:-:S04]  /*28f0*/  FFMA R3, R18, R21, R3 ;  /* 0x0000001512037223 */ /* 0x004fc80000000003 */
[----:B---3--:R-:W-:-:S04]  /*2900*/  FFMA R3, R20, R25, R3 ;  /* 0x0000001914037223 */ /* 0x008fc80000000003 */
[----:B----4-:R-:W-:-:S04]  /*2910*/  FFMA R3, R22, R23, R3 ;  /* 0x0000001716037223 */ /* 0x010fc80000000003 */
[----:B-----5:R-:W-:Y:S01]  /*2920*/  FFMA R3, R24, R27, R3 ;  /* 0x0000001b18037223 */ /* 0x020fe20000000003 */
[----:B------:R-:W-:Y:S06]  /*2930*/  @P0 BRA `(.L_x_110) ;  /* 0xfffffffc00280947 */ /* 0x000fec000383ffff */
[----:B------:R-:W-:-:S07]  /*2940*/  IMAD.U32 R10, RZ, RZ, UR12 ;  /* 0x0000000cff0a7e24 */ /* 0x000fce000f8e00ff */
.L_x_109:
[----:B------:R-:W-:-:S04]  /*2950*/  ULOP3.LUT UR7, UR13, 0x7, URZ, 0xc0, !UPT ;  /* 0x000000070d077892 */ /* 0x000fc8000f8ec0ff */
[----:B------:R-:W-:-:S09]  /*2960*/  UISETP.NE.AND UP1, UPT, UR7, URZ, UPT ;  /* 0x000000ff0700728c */ /* 0x000fd2000bf25270 */
[----:B------:R-:W-:Y:S05]  /*2970*/  BRA.U !UP1, `(.L_x_111) ;  /* 0x00000005091c7547 */ /* 0x000fea000b800000 */
[----:B------:R-:W-:Y:S02]  /*2980*/  UIADD3 UR7, UPT, UPT, UR7, -0x1, URZ ;  /* 0xffffffff07077890 */ /* 0x000fe4000fffe0ff */
[----:B------:R-:W-:Y:S02]  /*2990*/  ULOP3.LUT UP3, UR13, UR15, 0x3, URZ, 0xc0, !UPT ;  /* 0x000000030f0d7892 */ /* 0x000fe4000f86c0ff */
[----:B------:R-:W-:-:S09]  /*29a0*/  UISETP.GE.U32.AND UP1, UPT, UR7, 0x3, UPT ;  /* 0x000000030700788c */ /* 0x000fd2000bf26070 */
[----:B------:R-:W-:Y:S05]  /*29b0*/  BRA.U !UP1, `(.L_x_112) ;  /* 0x00000001097c7547 */ /* 0x000fea000b800000 */
[----:B------:R-:W0:Y:S01]  /*29c0*/  S2UR UR8, SR_CgaCtaId ;  /* 0x00000000000879c3 */ /* 0x000e220000008800 */
[CC--:B------:R-:W-:Y:S01]  /*29d0*/  IADD3 R14, PT, PT, R15.reuse, -R10.reuse, RZ ;  /* 0x8000000a0f0e7210 */ /* 0x0c0fe20007ffe0ff */
[----:B------:R-:W-:Y:S01]  /*29e0*/  UMOV UR7, 0x400 ;  /* 0x0000040000077882 */ /* 0x000fe20000000000 */
[----:B------:R-:W-:Y:S02]  /*29f0*/  LOP3.LUT R12, RZ, R10, RZ, 0x33, !PT ;  /* 0x0000000aff0c7212 */ /* 0x000fe400078e33ff */
[C---:B------:R-:W-:Y:S01]  /*2a00*/  IADD3 R20, PT, PT, R14.reuse, -0x2, RZ ;  /* 0xfffffffe0e147810 */ /* 0x040fe20007ffe0ff */
[-C--:B------:R-:W-:Y:S02]  /*2a10*/  IMAD R16, R14, R11.reuse, UR14 ;  /* 0x0000000e0e107e24 */ /* 0x080fe4000f8e020b */
[----:B------:R-:W-:Y:S02]  /*2a20*/  IMAD.IADD R18, R15, 0x1, R12 ;  /* 0x000000010f127824 */ /* 0x000fe400078e020c */
[----:B------:R-:W-:Y:S01]  /*2a30*/  IMAD R12, R13, UR15, R10 ;  /* 0x0000000f0d0c7c24 */ /* 0x000fe2000f8e020a */
[----:B------:R-:W-:Y:S01]  /*2a40*/  IADD3 R10, PT, PT, R10, 0x4, RZ ;  /* 0x000000040a0a7810 */ /* 0x000fe20007ffe0ff */
[----:B------:R-:W-:-:S02]  /*2a50*/  IMAD R18, R18, R11, UR14 ;  /* 0x0000000e12127e24 */ /* 0x000fc4000f8e020b */
[----:B------:R-:W-:Y:S02]  /*2a60*/  VIADD R22, R14, 0xfffffffd ;  /* 0xfffffffd0e167836 */ /* 0x000fe40000000000 */
[-C--:B------:R-:W-:Y:S02]  /*2a70*/  IMAD R20, R20, R11.reuse, UR14 ;  /* 0x0000000e14147e24 */ /* 0x080fe4000f8e020b */
[----:B------:R-:W-:Y:S01]  /*2a80*/  IMAD R22, R22, R11, UR14 ;  /* 0x0000000e16167e24 */ /* 0x000fe2000f8e020b */
[----:B0-----:R-:W-:-:S06]  /*2a90*/  ULEA UR7, UR8, UR7, 0x18 ;  /* 0x0000000708077291 */ /* 0x001fcc000f8ec0ff */
[----:B------:R-:W-:Y:S02]  /*2aa0*/  LEA R16, R16, UR7, 0x2 ;  /* 0x0000000710107c11 */ /* 0x000fe4000f8e10ff */
[----:B------:R-:W-:Y:S02]  /*2ab0*/  LEA R12, R12, UR7, 0x2 ;  /* 0x000000070c0c7c11 */ /* 0x000fe4000f8e10ff */
[----:B------:R-:W-:Y:S02]  /*2ac0*/  LEA R18, R18, UR7, 0x2 ;  /* 0x0000000712127c11 */ /* 0x000fe4000f8e10ff */
[----:B------:R-:W-:Y:S01]  /*2ad0*/  LDS R16, [R16] ;  /* 0x0000000010107984 */ /* 0x000fe20000000800 */
[----:B------:R-:W-:Y:S02]  /*2ae0*/  LEA R20, R20, UR7, 0x2 ;  /* 0x0000000714147c11 */ /* 0x000fe4000f8e10ff */
[----:B------:R-:W-:Y:S01]  /*2af0*/  LEA R22, R22, UR7, 0x2 ;  /* 0x0000000716167c11 */ /* 0x000fe2000f8e10ff */
[----:B------:R-:W0:Y:S04]  /*2b00*/  LDS R14, [R12] ;  /* 0x000000000c0e7984 */ /* 0x000e280000000800 */
[----:B------:R-:W-:Y:S04]  /*2b10*/  LDS R17, [R12+0x4] ;  /* 0x000004000c117984 */ /* 0x000fe80000000800 */
[----:B------:R-:W1:Y:S04]  /*2b20*/  LDS R18, [R18] ;  /* 0x0000000012127984 */ /* 0x000e680000000800 */
[----:B------:R-:W-:Y:S04]  /*2b30*/  LDS R19, [R12+0x8] ;  /* 0x000008000c137984 */ /* 0x000fe80000000800 */
[----:B------:R-:W2:Y:S04]  /*2b40*/  LDS R20, [R20] ;  /* 0x0000000014147984 */ /* 0x000ea80000000800 */
[----:B------:R-:W-:Y:S04]  /*2b50*/  LDS R21, [R12+0xc] ;  /* 0x00000c000c157984 */ /* 0x000fe80000000800 */
[----:B------:R-:W3:Y:S01]  /*2b60*/  LDS R22, [R22] ;  /* 0x0000000016167984 */ /* 0x000ee20000000800 */
[----:B0-----:R-:W-:-:S04]  /*2b70*/  FFMA R14, R14, R16, R3 ;  /* 0x000000100e0e7223 */ /* 0x001fc80000000003 */
[----:B-1----:R-:W-:-:S04]  /*2b80*/  FFMA R14, R17, R18, R14 ;  /* 0x00000012110e7223 */ /* 0x002fc8000000000e */
[----:B--2---:R-:W-:-:S04]  /*2b90*/  FFMA R14, R19, R20, R14 ;  /* 0x00000014130e7223 */ /* 0x004fc8000000000e */
[----:B---3--:R-:W-:-:S07]  /*2ba0*/  FFMA R3, R21, R22, R14 ;  /* 0x0000001615037223 */ /* 0x008fce000000000e */
.L_x_112:
[----:B------:R-:W-:Y:S05]  /*2bb0*/  BRA.U !UP3, `(.L_x_111) ;  /* 0x000000010b8c7547 */ /* 0x000fea000b800000 */
[----:B------:R-:W-:Y:S02]  /*2bc0*/  UISETP.NE.AND UP1, UPT, UR13, 0x1, UPT ;  /* 0x000000010d00788c */ /* 0x000fe4000bf25270 */
[----:B------:R-:W-:-:S04]  /*2bd0*/  ULOP3.LUT UR7, UR15, 0x1, URZ, 0xc0, !UPT ;  /* 0x000000010f077892 */ /* 0x000fc8000f8ec0ff */
[----:B------:R-:W-:-:S03]  /*2be0*/  UISETP.NE.U32.AND UP3, UPT, UR7, 0x1, UPT ;  /* 0x000000010700788c */ /* 0x000fc6000bf65070 */
[----:B------:R-:W-:Y:S08]  /*2bf0*/  BRA.U !UP1, `(.L_x_113) ;  /* 0x00000001094c7547 */ /* 0x000ff0000b800000 */
[----:B------:R-:W0:Y:S01]  /*2c00*/  S2UR UR8, SR_CgaCtaId ;  /* 0x00000000000879c3 */ /* 0x000e220000008800 */
[----:B------:R-:W-:Y:S01]  /*2c10*/  LOP3.LUT R16, RZ, R10, RZ, 0x33, !PT ;  /* 0x0000000aff107212 */ /* 0x000fe200078e33ff */
[C-C-:B------:R-:W-:Y:S01]  /*2c20*/  IMAD.IADD R12, R15.reuse, 0x1, -R10.reuse ;  /* 0x000000010f0c7824 */ /* 0x140fe200078e0a0a */
[----:B------:R-:W-:Y:S02]  /*2c30*/  UMOV UR7, 0x400 ;  /* 0x0000040000077882 */ /* 0x000fe40000000000 */
[----:B------:R-:W-:Y:S01]  /*2c40*/  IADD3 R18, PT, PT, R15, R16, RZ ;  /* 0x000000100f127210 */ /* 0x000fe20007ffe0ff */
[-C--:B------:R-:W-:Y:S02]  /*2c50*/  IMAD R14, R12, R11.reuse, UR14 ;  /* 0x0000000e0c0e7e24 */ /* 0x080fe4000f8e020b */
[----:B------:R-:W-:Y:S02]  /*2c60*/  IMAD R12, R13, UR15, R10 ;  /* 0x0000000f0d0c7c24 */ /* 0x000fe4000f8e020a */
[----:B------:R-:W-:-:S02]  /*2c70*/  IMAD R18, R18, R11, UR14 ;  /* 0x0000000e12127e24 */ /* 0x000fc4000f8e020b */
[----:B------:R-:W-:Y:S01]  /*2c80*/  VIADD R10, R10, 0x2 ;  /* 0x000000020a0a7836 */ /* 0x000fe20000000000 */
[----:B0-----:R-:W-:-:S06]  /*2c90*/  ULEA UR7, UR8, UR7, 0x18 ;  /* 0x0000000708077291 */ /* 0x001fcc000f8ec0ff */
[----:B------:R-:W-:Y:S02]  /*2ca0*/  LEA R16, R14, UR7, 0x2 ;  /* 0x000000070e107c11 */ /* 0x000fe4000f8e10ff */
[----:B------:R-:W-:Y:S02]  /*2cb0*/  LEA R12, R12, UR7, 0x2 ;  /* 0x000000070c0c7c11 */ /* 0x000fe4000f8e10ff */
[----:B------:R-:W-:Y:S02]  /*2cc0*/  LEA R17, R18, UR7, 0x2 ;  /* 0x0000000712117c11 */ /* 0x000fe4000f8e10ff */
[----:B------:R-:W-:Y:S04]  /*2cd0*/  LDS R16, [R16] ;  /* 0x0000000010107984 */ /* 0x000fe80000000800 */
[----:B------:R-:W0:Y:S04]  /*2ce0*/  LDS R14, [R12] ;  /* 0x000000000c0e7984 */ /* 0x000e280000000800 */
[----:B------:R-:W-:Y:S04]  /*2cf0*/  LDS R18, [R12+0x4] ;  /* 0x000004000c127984 */ /* 0x000fe80000000800 */
[----:B------:R-:W1:Y:S01]  /*2d00*/  LDS R17, [R17] ;  /* 0x0000000011117984 */ /* 0x000e620000000800 */
[----:B0-----:R-:W-:-:S04]  /*2d10*/  FFMA R3, R14, R16, R3 ;  /* 0x000000100e037223 */ /* 0x001fc80000000003 */
[----:B-1----:R-:W-:-:S07]  /*2d20*/  FFMA R3, R18, R17, R3 ;  /* 0x0000001112037223 */ /* 0x002fce0000000003 */
.L_x_113:
[----:B------:R-:W-:Y:S05]  /*2d30*/  BRA.U UP3, `(.L_x_111) ;  /* 0x00000001032c7547 */ /* 0x000fea000b800000 */
[----:B------:R-:W0:Y:S01]  /*2d40*/  S2UR UR8, SR_CgaCtaId ;  /* 0x00000000000879c3 */ /* 0x000e220000008800 */
[----:B------:R-:W-:Y:S01]  /*2d50*/  IADD3 R12, PT, PT, R15, -R10, RZ ;  /* 0x8000000a0f0c7210 */ /* 0x000fe20007ffe0ff */
[----:B------:R-:W-:Y:S01]  /*2d60*/  UMOV UR7, 0x400 ;  /* 0x0000040000077882 */ /* 0x000fe20000000000 */
[----:B------:R-:W-:-:S03]  /*2d70*/  IMAD R10, R13, UR15, R10 ;  /* 0x0000000f0d0a7c24 */ /* 0x000fc6000f8e020a */
[----:B------:R-:W-:Y:S01]  /*2d80*/  IMAD R12, R12, R11, UR14 ;  /* 0x0000000e0c0c7e24 */ /* 0x000fe2000f8e020b */
[----:B0-----:R-:W-:-:S06]  /*2d90*/  ULEA UR7, UR8, UR7, 0x18 ;  /* 0x0000000708077291 */ /* 0x001fcc000f8ec0ff */
[----:B------:R-:W-:Y:S02]  /*2da0*/  LEA R10, R10, UR7, 0x2 ;  /* 0x000000070a0a7c11 */ /* 0x000fe4000f8e10ff */
[----:B------:R-:W-:-:S04]  /*2db0*/  LEA R12, R12, UR7, 0x2 ;  /* 0x000000070c0c7c11 */ /* 0x000fc8000f8e10ff */
[----:B------:R-:W-:Y:S04]  /*2dc0*/  LDS R10, [R10] ;  /* 0x000000000a0a7984 */ /* 0x000fe80000000800 */
[----:B------:R-:W0:Y:S02]  /*2dd0*/  LDS R12, [R12] ;  /* 0x000000000c0c7984 */ /* 0x000e240000000800 */
[----:B0-----:R-:W-:-:S07]  /*2de0*/  FFMA R3, R10, R12, R3 ;  /* 0x0000000c0a037223 */ /* 0x001fce0000000003 */
.L_x_111:
[----:B------:R-:W-:Y:S05]  /*2df0*/  @P1 BRA `(.L_x_114) ;  /* 0xfffffff400b81947 */ /* 0x000fea000383ffff */
.L_x_108:
[----:B------:R-:W5:Y:S01]  /*2e00*/  LDCU UR5, c[0x0][0x3a0] ;  /* 0x00007400ff0577ac */ /* 0x000f620008000800 */
[----:B------:R-:W-:-:S04]  /*2e10*/  UIADD3 UR4, UPT, UPT, UR4, 0x1, URZ ;  /* 0x0000000104047890 */ /* 0x000fc8000fffe0ff */
[----:B-----5:R-:W-:Y:S01]  /*2e20*/  UISETP.NE.AND UP1, UPT, UR4, UR5, UPT ;  /* 0x000000050400728c */ /* 0x020fe2000bf25270 */
[----:B------:R-:W-:Y:S08]  /*2e30*/  BAR.SYNC.DEFER_BLOCKING 0x0 ;  /* 0x0000000000007b1d */ /* 0x000ff00000010000 */
[----:B------:R-:W-:Y:S05]  /*2e40*/  BRA.U UP1, `(.L_x_115) ;  /* 0xffffffd501047547 */ /* 0x000fea000b83ffff */
.L_x_33:
[----:B------:R-:W5:Y:S02]  /*2e50*/  LDCU.64 UR14, c[0x0][0x398] ;  /* 0x00007300ff0e77ac */ /* 0x000f640008000a00 */
[----:B-----5:R-:W-:-:S04]  /*2e60*/  ISETP.GE.AND P0, PT, R5, UR15, PT ;  /* 0x0000000f05007c0c */ /* 0x020fc8000bf06270 */
[----:B------:R-:W-:-:S13]  /*2e70*/  ISETP.GE.OR P0, PT, R4, UR14, P0 ;  /* 0x0000000e04007c0c */ /* 0x000fda0008706670 */
[----:B------:R-:W-:Y:S05]  /*2e80*/  @P0 EXIT ;  /* 0x000000000000094d */ /* 0x000fea0003800000 */
[----:B------:R-:W5:Y:S01]  /*2e90*/  LDC.64 R6, c[0x0][0x390] ;  /* 0x0000e400ff067b82 */ /* 0x000f620000000a00 */
[----:B------:R-:W-:-:S04]  /*2ea0*/  IMAD R5, R4, UR15, R5 ;  /* 0x0000000f04057c24 */ /* 0x000fc8000f8e0205 */
[----:B-----5:R-:W-:-:S05]  /*2eb0*/  IMAD.WIDE R4, R5, 0x4, R6 ;  /* 0x0000000405047825 */ /* 0x020fca00078e0206 */
[----:B------:R-:W-:Y:S01]  /*2ec0*/  STG.E desc[UR10][R4.64], R3 ;  /* 0x0000000304007986 */ /* 0x000fe2000c10190a */
[----:B------:R-:W-:Y:S05]  /*2ed0*/  EXIT ;  /* 0x000000000000794d */ /* 0x000fea0003800000 */
.L_x_116:
        /* <DEDUP_REMOVED lines=10> */
.L_x_123:


//--------------------- .text._Z11MatMulNaivePfS_S_iii --------------------------
	.section	.text._Z11MatMulNaivePfS_S_iii,"ax",@progbits
	.align	128
        .global         _Z11MatMulNaivePfS_S_iii
        .type           _Z11MatMulNaivePfS_S_iii,@function
        .size           _Z11MatMulNaivePfS_S_iii,(.L_x_124 - _Z11MatMulNaivePfS_S_iii)
        .other          _Z11MatMulNaivePfS_S_iii,@"STO_CUDA_ENTRY STV_DEFAULT"
_Z11MatMulNaivePfS_S_iii:
.text._Z11MatMulNaivePfS_S_iii:
[----:B------:R-:W-:Y:S08]  /*0000*/  LDC R1, c[0x0][0x37c] ;  /* 0x0000df00ff017b82 */ /* 0x000ff00000000800 */
[----:B------:R-:W0:Y:S01]  /*0010*/  LDC R0, c[0x0][0x39c] ;  /* 0x0000e700ff007b82 */ /* 0x000e220000000800 */
[----:B------:R-:W1:Y:S01]  /*0020*/  S2R R16, SR_TID.X ;  /* 0x0000000000107919 */ /* 0x000e620000002100 */
[----:B------:R-:W2:Y:S01]  /*0030*/  LDCU.64 UR4, c[0x0][0x358] ;  /* 0x00006b00ff0477ac */ /* 0x000ea20008000a00 */
[----:B------:R-:W-:-:S05]  /*0040*/  HFMA2 R22, -RZ, RZ, 0, 0 ;  /* 0x00000000ff167431 */ /* 0x000fca00000001ff */
[----:B------:R-:W3:Y:S01]  /*0050*/  S2UR UR6, SR_CTAID.X ;  /* 0x00000000000679c3 */ /* 0x000ee20000002500 */
[----:B0-----:R-:W-:-:S13]  /*0060*/  ISETP.GE.AND P0, PT, R0, 0x1, PT ;  /* 0x000000010000780c */ /* 0x001fda0003f06270 */
[----:B-123--:R-:W-:Y:S05]  /*0070*/  @!P0 BRA `(.L_x_117) ;  /* 0x0000000400f08947 */ /* 0x00efea0003800000 */
[C---:B------:R-:W-:Y:S01]  /*0080*/  ISETP.GE.U32.AND P1, PT, R0.reuse, 0x8, PT ;  /* 0x000000080000780c */ /* 0x040fe20003f26070 */
[C---:B------:R-:W-:Y:S01]  /*0090*/  IMAD R18, R0.reuse, UR6, RZ ;  /* 0x0000000600127c24 */ /* 0x040fe2000f8e02ff */
[----:B------:R-:W-:Y:S02]  /*00a0*/  LOP3.LUT R24, R0, 0x7, RZ, 0xc0, !PT ;  /* 0x0000000700187812 */ /* 0x000fe400078ec0ff */
[----:B------:R-:W-:Y:S02]  /*00b0*/  MOV R19, RZ ;  /* 0x000000ff00137202 */ /* 0x000fe40000000f00 */
[----:B------:R-:W-:Y:S02]  /*00c0*/  ISETP.NE.AND P0, PT, R24, RZ, PT ;  /* 0x000000ff1800720c */ /* 0x000fe40003f05270 */
[----:B------:R-:W-:-:S05]  /*00d0*/  MOV R22, RZ ;  /* 0x000000ff00167202 */ /* 0x000fca0000000f00 */
[----:B------:R-:W-:Y:S06]  /*00e0*/  @!P1 BRA `(.L_x_118) ;  /* 0x0000000000c89947 */ /* 0x000fec0003800000 */
[----:B------:R-:W0:Y:S01]  /*00f0*/  LDC.64 R2, c[0x0][0x380] ;  /* 0x0000e000ff027b82 */ /* 0x000e220000000a00 */
[----:B------:R-:W-:Y:S02]  /*0100*/  LOP3.LUT R19, R0, 0x7ffffff8, RZ, 0xc0, !PT ;  /* 0x7ffffff800137812 */ /* 0x000fe400078ec0ff */
[----:B------:R-:W-:Y:S02]  /*0110*/  MOV R22, RZ ;  /* 0x000000ff00167202 */ /* 0x000fe40000000f00 */
[----:B------:R-:W-:Y:S02]  /*0120*/  MOV R20, R16 ;  /* 0x0000001000147202 */ /* 0x000fe40000000f00 */
[----:B------:R-:W-:Y:S01]  /*0130*/  IADD3 R17, PT, PT, -R19, RZ, RZ ;  /* 0x000000ff13117210 */ /* 0x000fe20007ffe1ff */
[----:B0-----:R-:W-:-:S03]  /*0140*/  IMAD.WIDE.U32 R2, R18, 0x4, R2 ;  /* 0x0000000412027825 */ /* 0x001fc600078e0002 */
[----:B------:R-:W-:-:S04]  /*0150*/  IADD3 R5, P1, PT, R2, 0x10, RZ ;  /* 0x0000001002057810 */ /* 0x000fc80007f3e0ff */
[----:B------:R-:W-:-:S09]  /*0160*/  IADD3.X R4, PT, PT, RZ, R3, RZ, P1, !PT ;  /* 0x00000003ff047210 */ /* 0x000fd20000ffe4ff */
.L_x_119:
[----:B------:R-:W0:Y:S01]  /*0170*/  LDC.64 R12, c[0x0][0x388] ;  /* 0x0000e200ff0c7b82 */ /* 0x000e220000000a00 */
[----:B------:R-:W-:Y:S02]  /*0180*/  MOV R2, R5 ;  /* 0x0000000500027202 */ /* 0x000fe40000000f00 */
[----:B------:R-:W-:-:S05]  /*0190*/  MOV R3, R4 ;  /* 0x0000000400037202 */ /* 0x000fca0000000f00 */
[----:B------:R-:W2:Y:S01]  /*01a0*/  LDG.E R27, desc[UR4][R2.64+-0x10] ;  /* 0xfffff004021b7981 */ /* 0x000ea2000c1e1900 */
[----:B------:R-:W1:Y:S03]  /*01b0*/  LDC R21, c[0x0][0x3a0] ;  /* 0x0000e800ff157b82 */ /* 0x000e660000000800 */
[----:B------:R-:W3:Y:S04]  /*01c0*/  LDG.E R23, desc[UR4][R2.64+-0xc] ;  /* 0xfffff40402177981 */ /* 0x000ee8000c1e1900 */
[----:B------:R-:W4:Y:S04]  /*01d0*/  LDG.E R29, desc[UR4][R2.64+-0x8] ;  /* 0xfffff804021d7981 */ /* 0x000f28000c1e1900 */
[----:B------:R-:W5:Y:S01]  /*01e0*/  LDG.E R28, desc[UR4][R2.64+-0x4] ;  /* 0xfffffc04021c7981 */ /* 0x000f62000c1e1900 */
[----:B0-----:R-:W-:-:S05]  /*01f0*/  IMAD.WIDE R12, R20, 0x4, R12 ;  /* 0x00000004140c7825 */ /* 0x001fca00078e020c */
[----:B------:R0:W2:Y:S01]  /*0200*/  LDG.E R25, desc[UR4][R12.64] ;  /* 0x000000040c197981 */ /* 0x0000a2000c1e1900 */
[----:B-1----:R-:W-:-:S04]  /*0210*/  IMAD.WIDE R14, R21, 0x4, R12 ;  /* 0x00000004150e7825 */ /* 0x002fc800078e020c */
[C---:B------:R-:W-:Y:S02]  /*0220*/  IMAD.WIDE R6, R21.reuse, 0x4, R14 ;  /* 0x0000000415067825 */ /* 0x040fe400078e020e */
[----:B------:R-:W3:Y:S02]  /*0230*/  LDG.E R14, desc[UR4][R14.64] ;  /* 0x000000040e0e7981 */ /* 0x000ee4000c1e1900 */
[C---:B------:R-:W-:Y:S02]  /*0240*/  IMAD.WIDE R4, R21.reuse, 0x4, R6 ;  /* 0x0000000415047825 */ /* 0x040fe400078e0206 */
[----:B------:R1:W4:Y:S02]  /*0250*/  LDG.E R26, desc[UR4][R6.64] ;  /* 0x00000004061a7981 */ /* 0x000324000c1e1900 */
[C---:B------:R-:W-:Y:S02]  /*0260*/  IMAD.WIDE R8, R21.reuse, 0x4, R4 ;  /* 0x0000000415087825 */ /* 0x040fe400078e0204 */
[----:B------:R-:W5:Y:S02]  /*0270*/  LDG.E R5, desc[UR4][R4.64] ;  /* 0x0000000404057981 */ /* 0x000f64000c1e1900 */
[----:B------:R-:W-:-:S02]  /*0280*/  IMAD.WIDE R10, R21, 0x4, R8 ;  /* 0x00000004150a7825 */ /* 0x000fc400078e0208 */
[----:B------:R-:W5:Y:S02]  /*0290*/  LDG.E R9, desc[UR4][R8.64] ;  /* 0x0000000408097981 */ /* 0x000f64000c1e1900 */
[C---:B0-----:R-:W-:Y:S02]  /*02a0*/  IMAD.WIDE R12, R21.reuse, 0x4, R10 ;  /* 0x00000004150c7825 */ /* 0x041fe400078e020a */
[----:B------:R-:W5:Y:S04]  /*02b0*/  LDG.E R4, desc[UR4][R2.64] ;  /* 0x0000000402047981 */ /* 0x000f68000c1e1900 */
[----:B------:R-:W5:Y:S01]  /*02c0*/  LDG.E R10, desc[UR4][R10.64] ;  /* 0x000000040a0a7981 */ /* 0x000f62000c1e1900 */
[----:B-1----:R-:W-:-:S03]  /*02d0*/  IMAD.WIDE R6, R21, 0x4, R12 ;  /* 0x0000000415067825 */ /* 0x002fc600078e020c */
[----:B------:R-:W5:Y:S04]  /*02e0*/  LDG.E R15, desc[UR4][R12.64] ;  /* 0x000000040c0f7981 */ /* 0x000f68000c1e1900 */
[----:B------:R-:W5:Y:S04]  /*02f0*/  LDG.E R7, desc[UR4][R6.64] ;  /* 0x0000000406077981 */ /* 0x000f68000c1e1900 */
[----:B------:R-:W5:Y:S01]  /*0300*/  LDG.E R6, desc[UR4][R2.64+0xc] ;  /* 0x00000c0402067981 */ /* 0x000f62000c1e1900 */
[----:B--2---:R-:W-:-:S03]  /*0310*/  FFMA R22, R27, R25, R22 ;  /* 0x000000191b167223 */ /* 0x004fc60000000016 */
[----:B------:R-:W2:Y:S04]  /*0320*/  LDG.E R25, desc[UR4][R2.64+0x4] ;  /* 0x0000040402197981 */ /* 0x000ea8000c1e1900 */
[----:B------:R-:W2:Y:S01]  /*0330*/  LDG.E R27, desc[UR4][R2.64+0x8] ;  /* 0x00000804021b7981 */ /* 0x000ea2000c1e1900 */
[----:B------:R-:W-:Y:S01]  /*0340*/  IADD3 R17, PT, PT, R17, 0x8, RZ ;  /* 0x0000000811117810 */ /* 0x000fe20007ffe0ff */
[----:B---3--:R-:W-:-:S04]  /*0350*/  FFMA R14, R23, R14, R22 ;  /* 0x0000000e170e7223 */ /* 0x008fc80000000016 */
[----:B----4-:R-:W-:Y:S01]  /*0360*/  FFMA R29, R29, R26, R14 ;  /* 0x0000001a1d1d7223 */ /* 0x010fe2000000000e */
[----:B------:R-:W-:-:S03]  /*0370*/  ISETP.NE.AND P1, PT, R17, RZ, PT ;  /* 0x000000ff1100720c */ /* 0x000fc60003f25270 */
[----:B-----5:R-:W-:-:S04]  /*0380*/  FFMA R5, R28, R5, R29 ;  /* 0x000000051c057223 */ /* 0x020fc8000000001d */
[----:B------:R-:W-:Y:S01]  /*0390*/  FFMA R4, R4, R9, R5 ;  /* 0x0000000904047223 */ /* 0x000fe20000000005 */
[----:B------:R-:W-:Y:S02]  /*03a0*/  IADD3 R5, P2, PT, R2, 0x20, RZ ;  /* 0x0000002002057810 */ /* 0x000fe40007f5e0ff */
[----:B------:R-:W-:Y:S01]  /*03b0*/  LEA R20, R21, R20, 0x3 ;  /* 0x0000001415147211 */ /* 0x000fe200078e18ff */
[----:B--2---:R-:W-:-:S04]  /*03c0*/  FFMA R4, R25, R10, R4 ;  /* 0x0000000a19047223 */ /* 0x004fc80000000004 */
[----:B------:R-:W-:Y:S01]  /*03d0*/  FFMA R15, R27, R15, R4 ;  /* 0x0000000f1b0f7223 */ /* 0x000fe20000000004 */
[----:B------:R-:W-:-:S03]  /*03e0*/  IADD3.X R4, PT, PT, RZ, R3, RZ, P2, !PT ;  /* 0x00000003ff047210 */ /* 0x000fc600017fe4ff */
[----:B------:R-:W-:Y:S01]  /*03f0*/  FFMA R22, R6, R7, R15 ;  /* 0x0000000706167223 */ /* 0x000fe2000000000f */
[----:B------:R-:W-:Y:S06]  /*0400*/  @P1 BRA `(.L_x_119) ;  /* 0xfffffffc00581947 */ /* 0x000fec000383ffff */
.L_x_118:
[----:B------:R-:W-:Y:S05]  /*0410*/  @!P0 BRA `(.L_x_117) ;  /* 0x0000000400088947 */ /* 0x000fea0003800000 */
[----:B------:R-:W-:Y:S02]  /*0420*/  ISETP.GE.U32.AND P1, PT, R24, 0x4, PT ;  /* 0x000000041800780c */ /* 0x000fe40003f26070 */
[----:B------:R-:W-:-:S04]  /*0430*/  LOP3.LUT R14, R0, 0x3, RZ, 0xc0, !PT ;  /* 0x00000003000e7812 */ /* 0x000fc800078ec0ff */
[----:B------:R-:W-:-:S07]  /*0440*/  ISETP.NE.AND P0, PT, R14, RZ, PT ;  /* 0x000000ff0e00720c */ /* 0x000fce0003f05270 */
[----:B------:R-:W-:Y:S06]  /*0450*/  @!P1 BRA `(.L_x_120) ;  /* 0x0000000000709947 */ /* 0x000fec0003800000 */
[----:B------:R-:W0:Y:S01]  /*0460*/  LDC R11, c[0x0][0x3a0] ;  /* 0x0000e800ff0b7b82 */ /* 0x000e220000000800 */
[CC--:B------:R-:W-:Y:S02]  /*0470*/  IADD3 R7, PT, PT, R18.reuse, R19.reuse, RZ ;  /* 0x0000001312077210 */ /* 0x0c0fe40007ffe0ff */
[----:B------:R-:W-:-:S05]  /*0480*/  IADD3 R8, P1, PT, R18, R19, RZ ;  /* 0x0000001312087210 */ /* 0x000fca0007f3e0ff */
[----:B------:R-:W1:Y:S08]  /*0490*/  LDC.64 R4, c[0x0][0x388] ;  /* 0x0000e200ff047b82 */ /* 0x000e700000000a00 */
[----:B------:R-:W2:Y:S08]  /*04a0*/  LDC.64 R12, c[0x0][0x380] ;  /* 0x0000e000ff0c7b82 */ /* 0x000eb00000000a00 */
[----:B------:R-:W3:Y:S01]  /*04b0*/  LDC.64 R2, c[0x0][0x380] ;  /* 0x0000e000ff027b82 */ /* 0x000ee20000000a00 */
[----:B0-----:R-:W-:-:S04]  /*04c0*/  IMAD R9, R19, R11, R16 ;  /* 0x0000000b13097224 */ /* 0x001fc800078e0210 */
[----:B-1----:R-:W-:Y:S01]  /*04d0*/  IMAD.WIDE R4, R9, 0x4, R4 ;  /* 0x0000000409047825 */ /* 0x002fe200078e0204 */
[----:B------:R-:W-:-:S03]  /*04e0*/  IADD3.X R9, PT, PT, RZ, RZ, RZ, P1, !PT ;  /* 0x000000ffff097210 */ /* 0x000fc60000ffe4ff */
[----:B--2---:R-:W-:-:S04]  /*04f0*/  IMAD.WIDE.U32 R12, R7, 0x4, R12 ;  /* 0x00000004070c7825 */ /* 0x004fc800078e000c */
[----:B------:R-:W-:Y:S02]  /*0500*/  IMAD.WIDE R6, R11, 0x4, R4 ;  /* 0x000000040b067825 */ /* 0x000fe400078e0204 */
[----:B------:R-:W2:Y:S01]  /*0510*/  LDG.E R13, desc[UR4][R12.64] ;  /* 0x000000040c0d7981 */ /* 0x000ea2000c1e1900 */
[----:B---3--:R-:W-:-:S03]  /*0520*/  LEA R2, P1, R8, R2, 0x2 ;  /* 0x0000000208027211 */ /* 0x008fc600078210ff */
[----:B------:R-:W2:Y:S01]  /*0530*/  LDG.E R4, desc[UR4][R4.64] ;  /* 0x0000000404047981 */ /* 0x000ea2000c1e1900 */
[----:B------:R-:W-:Y:S01]  /*0540*/  LEA.HI.X R3, R8, R3, R9, 0x2, P1 ;  /* 0x0000000308037211 */ /* 0x000fe200008f1409 */
[C---:B------:R-:W-:Y:S02]  /*0550*/  IMAD.WIDE R8, R11.reuse, 0x4, R6 ;  /* 0x000000040b087825 */ /* 0x040fe400078e0206 */
[----:B------:R-:W3:Y:S04]  /*0560*/  LDG.E R6, desc[UR4][R6.64] ;  /* 0x0000000406067981 */ /* 0x000ee8000c1e1900 */
[----:B------:R-:W3:Y:S01]  /*0570*/  LDG.E R20, desc[UR4][R2.64+0x4] ;  /* 0x0000040402147981 */ /* 0x000ee2000c1e1900 */
[----:B------:R-:W-:-:S03]  /*0580*/  IMAD.WIDE R10, R11, 0x4, R8 ;  /* 0x000000040b0a7825 */ /* 0x000fc600078e0208 */
[----:B------:R-:W4:Y:S04]  /*0590*/  LDG.E R8, desc[UR4][R8.64] ;  /* 0x0000000408087981 */ /* 0x000f28000c1e1900 */
[----:B------:R-:W4:Y:S04]  /*05a0*/  LDG.E R24, desc[UR4][R2.64+0x8] ;  /* 0x0000080402187981 */ /* 0x000f28000c1e1900 */
[----:B------:R-:W5:Y:S04]  /*05b0*/  LDG.E R10, desc[UR4][R10.64] ;  /* 0x000000040a0a7981 */ /* 0x000f68000c1e1900 */
[----:B------:R-:W5:Y:S01]  /*05c0*/  LDG.E R26, desc[UR4][R2.64+0xc] ;  /* 0x00000c04021a7981 */ /* 0x000f62000c1e1900 */
[----:B------:R-:W-:Y:S01]  /*05d0*/  IADD3 R19, PT, PT, R19, 0x4, RZ ;  /* 0x0000000413137810 */ /* 0x000fe20007ffe0ff */
[----:B--2---:R-:W-:-:S04]  /*05e0*/  FFMA R13, R13, R4, R22 ;  /* 0x000000040d0d7223 */ /* 0x004fc80000000016 */
[----:B---3--:R-:W-:-:S04]  /*05f0*/  FFMA R13, R20, R6, R13 ;  /* 0x00000006140d7223 */ /* 0x008fc8000000000d */
[----:B----4-:R-:W-:-:S04]  /*0600*/  FFMA R13, R24, R8, R13 ;  /* 0x00000008180d7223 */ /* 0x010fc8000000000d */
[----:B-----5:R-:W-:-:S07]  /*0610*/  FFMA R22, R26, R10, R13 ;  /* 0x0000000a1a167223 */ /* 0x020fce000000000d */
.L_x_120:
[----:B------:R-:W-:Y:S05]  /*0620*/  @!P0 BRA `(.L_x_117) ;  /* 0x0000000000848947 */ /* 0x000fea0003800000 */
[----:B------:R-:W-:Y:S01]  /*0630*/  ISETP.NE.AND P1, PT, R14, 0x1, PT ;  /* 0x000000010e00780c */ /* 0x000fe20003f25270 */
[----:B------:R-:W0:Y:S01]  /*0640*/  LDC.64 R10, c[0x0][0x380] ;  /* 0x0000e000ff0a7b82 */ /* 0x000e220000000a00 */
[----:B------:R-:W-:-:S04]  /*0650*/  LOP3.LUT R0, R0, 0x1, RZ, 0xc0, !PT ;  /* 0x0000000100007812 */ /* 0x000fc800078ec0ff */
[----:B------:R-:W-:-:S03]  /*0660*/  ISETP.NE.U32.AND P0, PT, R0, 0x1, PT ;  /* 0x000000010000780c */ /* 0x000fc60003f05070 */
[----:B------:R-:W1:Y:S04]  /*0670*/  LDC.64 R8, c[0x0][0x388] ;  /* 0x0000e200ff087b82 */ /* 0x000e680000000a00 */
[CC--:B------:R-:W-:Y:S02]  /*0680*/  @P1 IADD3 R13, PT, PT, R18.reuse, R19.reuse, RZ ;  /* 0x00000013120d1210 */ /* 0x0c0fe40007ffe0ff */
[----:B------:R-:W-:Y:S02]  /*0690*/  @P1 IADD3 R12, P2, PT, R18, R19, RZ ;  /* 0x00000013120c1210 */ /* 0x000fe40007f5e0ff */
[----:B------:R-:W2:Y:S08]  /*06a0*/  @P1 LDC R17, c[0x0][0x3a0] ;  /* 0x0000e800ff111b82 */ /* 0x000eb00000000800 */
[----:B------:R-:W3:Y:S01]  /*06b0*/  @P1 LDC.64 R6, c[0x0][0x380] ;  /* 0x0000e000ff061b82 */ /* 0x000ee20000000a00 */
[----:B0-----:R-:W-:Y:S01]  /*06c0*/  @P1 IMAD.WIDE.U32 R10, R13, 0x4, R10 ;  /* 0x000000040d0a1825 */ /* 0x001fe200078e000a */
[----:B------:R-:W-:-:S05]  /*06d0*/  @P1 IADD3.X R13, PT, PT, RZ, RZ, RZ, P2, !PT ;  /* 0x000000ffff0d1210 */ /* 0x000fca00017fe4ff */
[----:B------:R-:W4:Y:S01]  /*06e0*/  @P1 LDG.E R11, desc[UR4][R10.64] ;  /* 0x000000040a0b1981 */ /* 0x000f22000c1e1900 */
[----:B------:R-:W0:Y:S08]  /*06f0*/  @!P0 LDC R0, c[0x0][0x3a0] ;  /* 0x0000e800ff008b82 */ /* 0x000e300000000800 */
[----:B------:R-:W5:Y:S01]  /*0700*/  LDC.64 R4, c[0x0][0x380] ;  /* 0x0000e000ff047b82 */ /* 0x000f620000000a00 */
[C---:B--2---:R-:W-:Y:S01]  /*0710*/  @P1 IMAD R15, R19.reuse, R17, R16 ;  /* 0x00000011130f1224 */ /* 0x044fe200078e0210 */
[----:B------:R-:W-:-:S03]  /*0720*/  @P1 IADD3 R19, PT, PT, R19, 0x2, RZ ;  /* 0x0000000213131810 */ /* 0x000fc60007ffe0ff */
[----:B-1----:R-:W-:-:S03]  /*0730*/  @P1 IMAD.WIDE R8, R15, 0x4, R8 ;  /* 0x000000040f081825 */ /* 0x002fc600078e0208 */
[----:B------:R-:W1:Y:S01]  /*0740*/  LDC.64 R2, c[0x0][0x388] ;  /* 0x0000e200ff027b82 */ /* 0x000e620000000a00 */
[----:B---3--:R-:W-:Y:S01]  /*0750*/  @P1 LEA R6, P2, R12, R6, 0x2 ;  /* 0x000000060c061211 */ /* 0x008fe200078410ff */
[----:B------:R-:W4:Y:S01]  /*0760*/  @P1 LDG.E R14, desc[UR4][R8.64] ;  /* 0x00000004080e1981 */ /* 0x000f22000c1e1900 */
[----:B------:R-:W-:Y:S02]  /*0770*/  @!P0 IADD3 R15, PT, PT, R18, R19, RZ ;  /* 0x00000013120f8210 */ /* 0x000fe40007ffe0ff */
[----:B------:R-:W-:Y:S01]  /*0780*/  @P1 LEA.HI.X R7, R12, R7, R13, 0x2, P2 ;  /* 0x000000070c071211 */ /* 0x000fe200010f140d */
[----:B------:R-:W-:-:S04]  /*0790*/  @P1 IMAD.WIDE R12, R17, 0x4, R8 ;  /* 0x00000004110c1825 */ /* 0x000fc800078e0208 */
[----:B0-----:R-:W-:Y:S01]  /*07a0*/  @!P0 IMAD R19, R19, R0, R16 ;  /* 0x0000000013138224 */ /* 0x001fe200078e0210 */
[----:B------:R-:W2:Y:S04]  /*07b0*/  @P1 LDG.E R6, desc[UR4][R6.64+0x4] ;  /* 0x0000040406061981 */ /* 0x000ea8000c1e1900 */
[----:B------:R-:W2:Y:S01]  /*07c0*/  @P1 LDG.E R12, desc[UR4][R12.64] ;  /* 0x000000040c0c1981 */ /* 0x000ea2000c1e1900 */
[----:B-----5:R-:W-:-:S06]  /*07d0*/  @!P0 IMAD.WIDE.U32 R4, R15, 0x4, R4 ;  /* 0x000000040f048825 */ /* 0x020fcc00078e0004 */
[----:B------:R-:W3:Y:S01]  /*07e0*/  @!P0 LDG.E R5, desc[UR4][R4.64] ;  /* 0x0000000404058981 */ /* 0x000ee2000c1e1900 */
[----:B-1----:R-:W-:-:S06]  /*07f0*/  @!P0 IMAD.WIDE R2, R19, 0x4, R2 ;  /* 0x0000000413028825 */ /* 0x002fcc00078e0202 */
[----:B------:R-:W3:Y:S01]  /*0800*/  @!P0 LDG.E R2, desc[UR4][R2.64] ;  /* 0x0000000402028981 */ /* 0x000ee2000c1e1900 */
[----:B----4-:R-:W-:-:S04]  /*0810*/  @P1 FFMA R11, R11, R14, R22 ;  /* 0x0000000e0b0b1223 */ /* 0x010fc80000000016 */
[----:B--2---:R-:W-:-:S04]  /*0820*/  @P1 FFMA R22, R6, R12, R11 ;  /* 0x0000000c06161223 */ /* 0x004fc8000000000b */
[----:B---3--:R-:W-:-:S07]  /*0830*/  @!P0 FFMA R22, R5, R2, R22 ;  /* 0x0000000205168223 */ /* 0x008fce0000000016 */
.L_x_117:
[----:B------:R-:W0:Y:S08]  /*0840*/  LDC R5, c[0x0][0x3a0] ;  /* 0x0000e800ff057b82 */ /* 0x000e300000000800 */
[----:B------:R-:W1:Y:S01]  /*0850*/  LDC.64 R2, c[0x0][0x390] ;  /* 0x0000e400ff027b82 */ /* 0x000e620000000a00 */
[----:B0-----:R-:W-:-:S04]  /*0860*/  IMAD R5, R5, UR6, R16 ;  /* 0x0000000605057c24 */ /* 0x001fc8000f8e0210 */
[----:B-1----:R-:W-:-:S05]  /*0870*/  IMAD.WIDE R2, R5, 0x4, R2 ;  /* 0x0000000405027825 */ /* 0x002fca00078e0202 */
[----:B------:R-:W-:Y:S01]  /*0880*/  STG.E desc[UR4][R2.64], R22 ;  /* 0x0000001602007986 */ /* 0x000fe2000c101904 */
[----:B------:R-:W-:Y:S05]  /*0890*/  EXIT ;  /* 0x000000000000794d */ /* 0x000fea0003800000 */
.L_x_121:
        /* <DEDUP_REMOVED lines=14> */
.L_x_124:


//--------------------- .nv.shared._Z17MatMulConv2DWGradPfS_S_S_iiiiii --------------------------
	.section	.nv.shared._Z17MatMulConv2DWGradPfS_S_S_iiiiii,"aw",@nobits
	.sectionflags	@""
	.align	16
	.zero		1024


//--------------------- .nv.shared.reserved.0     --------------------------
	.section	.nv.shared.reserved.0,"aw",@nobits
	.weak		__nv_reservedSMEM_offset_0_alias
	.size		__nv_reservedSMEM_offset_0_alias, 0, 64
	.other		__nv_reservedSMEM_offset_0_alias,@"STO_CUDA_RESERVED_SHARED STV_DEFAULT"
__nv_reservedSMEM_offset_0_alias:
	.zero		0
	.zero		64


//--------------------- .nv.shared._Z12MatMulConv2DPfS_S_iiiiiii --------------------------
	.section	.nv.shared._Z12MatMulConv2DPfS_S_iiiiiii,"aw",@nobits
	.sectionflags	@""
	.align	16
	.zero		1024


//--------------------- .nv.shared._Z11MatMulNaivePfS_S_iii --------------------------
	.section	.nv.shared._Z11MatMulNaivePfS_S_iii,"aw",@nobits
	.sectionflags	@""
	.align	16
	.zero		1024


//--------------------- .nv.constant0._Z17MatMulConv2DWGradPfS_S_S_iiiiii --------------------------
	.section	.nv.constant0._Z17MatMulConv2DWGradPfS_S_S_iiiiii,"a",@progbits
	.sectionflags	@""
	.align	4
.nv.constant0._Z17MatMulConv2DWGradPfS_S_S_iiiiii:
	.zero		952


//--------------------- .nv.constant0._Z12MatMulConv2DPfS_S_iiiiiii --------------------------
	.section	.nv.constant0._Z12MatMulConv2DPfS_S_iiiiiii,"a",@progbits
	.sectionflags	@""
	.align	4
.nv.constant0._Z12MatMulConv2DPfS_S_iiiiiii:
	.zero		948


//--------------------- .nv.constant0._Z11MatMulNaivePfS_S_iii --------------------------
	.section	.nv.constant0._Z11MatMulNaivePfS_S_iii,"a",@progbits
	.sectionflags	@""
	.align	4
.nv.constant0._Z11MatMulNaivePfS_S_iii:
	.zero		932


//--------------------- SYMBOLS --------------------------

	.type		.nv.reservedSmem.offset0,@object
	.size		.nv.reservedSmem.offset0,0x4
	.type		.nv.reservedSmem.cap,@object
	.size		.nv.reservedSmem.cap,0x4
